	.target	sm_90a

	.elftype	@"ET_EXEC"


//--------------------- .note.nv.tkinfo           --------------------------
	.section	.note.nv.tkinfo,"",@"SHT_NOTE"
	.sectionflags	@"SHF_NOTE_NV_TKINFO"
	.tkinfo
        /*0018*/ 	.word	0x00000002
        /*0030*/ 	.string	""
        /*0030*/ 	.string	"ptxas"
        /*0030*/ 	.string	"Cuda compilation tools, release 13.0, V13.0.88"
        /*0030*/ 	.string	"Build cuda_13.0.r13.0/compiler.36424714_0"
        /*0030*/ 	.string	"-arch sm_90a -m 64 "



//--------------------- .note.nv.cuinfo           --------------------------
	.section	.note.nv.cuinfo,"",@"SHT_NOTE"
	.sectionflags	@"SHF_NOTE_NV_CUINFO"
        /*0018*/ 	.short	0x0002
        /*001a*/ 	.short	0x005a
        /*001c*/ 	.short	0x0082
	.zero		2


//--------------------- .nv.info                  --------------------------
	.section	.nv.info,"",@"SHT_CUDA_INFO"
	.align	4


	//----- nvinfo : EIATTR_REGCOUNT
	.align		4
        /*0000*/ 	.byte	0x04, 0x2f
        /*0002*/ 	.short	(.L_12 - .L_11)
	.align		4
.L_11:
        /*0004*/ 	.word	index@(_ZN7cutlass13device_kernelINS_4gemm6kernel13GemmUniversalIN4cute5tupleIJiiiiEEENS1_10collective13CollectiveMmaINS1_37MainloopSm90TmaGmmaWarpSpecializedFP8ILi5ENS5_IJNS4_1CILi8EEENSA_ILi1EEESC_EEENS1_32KernelTmaWarpSpecializedPingpongEEENS5_IJNSA_ILi64EEENSA_ILi256EEENSA_ILi128EEEEEENS_12float_e5m2_tENS5_IJlSC_lEEESK_SL_NS4_8TiledMMAINS4_8MMA_AtomIJNS4_4SM904GMMA31MMA_64x256x32_F32E5M2E5M2_SS_TNILNSP_7ScaleInE1ELSR_1EEEEEENS4_6LayoutINS5_IJSC_SC_SC_EEENS5_IJNSA_ILi0EEESW_SW_EEEEENS5_IJNS4_10UnderscoreESZ_SZ_EEEEENS4_13SM90_TMA_LOADENS4_14ComposedLayoutINS4_7SwizzleILi3ELi4ELi3EEENS4_18smem_ptr_flag_bitsILi8EEENSU_INS5_IJSB_SI_EEENS5_IJSI_SC_EEEEEEEvNS4_8identityENS4_23SM90_TMA_LOAD_MULTICASTES1B_vS1C_EENS_8epilogue10collective6detail29Sm90TmaWarpSpecializedAdapterINS1G_15DefaultEpilogueISK_SL_SL_NS1F_6thread17LinearCombinationISK_Li1EffLNS1K_9ScaleType4KindE0ELNS_15FloatRoundStyleE2ESK_EENS1_15EpilogueDefaultEEEEEvvEEEEvNT_6ParamsE)
        /*0008*/ 	.word	0x000000a8


	//----- nvinfo : EIATTR_FRAME_SIZE
	.align		4
.L_12:
        /*000c*/ 	.byte	0x04, 0x11
        /*000e*/ 	.short	(.L_14 - .L_13)
	.align		4
.L_13:
        /*0010*/ 	.word	index@(_ZN7cutlass13device_kernelINS_4gemm6kernel13GemmUniversalIN4cute5tupleIJiiiiEEENS1_10collective13CollectiveMmaINS1_37MainloopSm90TmaGmmaWarpSpecializedFP8ILi5ENS5_IJNS4_1CILi8EEENSA_ILi1EEESC_EEENS1_32KernelTmaWarpSpecializedPingpongEEENS5_IJNSA_ILi64EEENSA_ILi256EEENSA_ILi128EEEEEENS_12float_e5m2_tENS5_IJlSC_lEEESK_SL_NS4_8TiledMMAINS4_8MMA_AtomIJNS4_4SM904GMMA31MMA_64x256x32_F32E5M2E5M2_SS_TNILNSP_7ScaleInE1ELSR_1EEEEEENS4_6LayoutINS5_IJSC_SC_SC_EEENS5_IJNSA_ILi0EEESW_SW_EEEEENS5_IJNS4_10UnderscoreESZ_SZ_EEEEENS4_13SM90_TMA_LOADENS4_14ComposedLayoutINS4_7SwizzleILi3ELi4ELi3EEENS4_18smem_ptr_flag_bitsILi8EEENSU_INS5_IJSB_SI_EEENS5_IJSI_SC_EEEEEEEvNS4_8identityENS4_23SM90_TMA_LOAD_MULTICASTES1B_vS1C_EENS_8epilogue10collective6detail29Sm90TmaWarpSpecializedAdapterINS1G_15DefaultEpilogueISK_SL_SL_NS1F_6thread17LinearCombinationISK_Li1EffLNS1K_9ScaleType4KindE0ELNS_15FloatRoundStyleE2ESK_EENS1_15EpilogueDefaultEEEEEvvEEEEvNT_6ParamsE)
        /*0014*/ 	.word	0x00000110


	//----- nvinfo : EIATTR_MIN_STACK_SIZE
	.align		4
.L_14:
        /*0018*/ 	.byte	0x04, 0x12
        /*001a*/ 	.short	(.L_16 - .L_15)
	.align		4
.L_15:
        /*001c*/ 	.word	index@(_ZN7cutlass13device_kernelINS_4gemm6kernel13GemmUniversalIN4cute5tupleIJiiiiEEENS1_10collective13CollectiveMmaINS1_37MainloopSm90TmaGmmaWarpSpecializedFP8ILi5ENS5_IJNS4_1CILi8EEENSA_ILi1EEESC_EEENS1_32KernelTmaWarpSpecializedPingpongEEENS5_IJNSA_ILi64EEENSA_ILi256EEENSA_ILi128EEEEEENS_12float_e5m2_tENS5_IJlSC_lEEESK_SL_NS4_8TiledMMAINS4_8MMA_AtomIJNS4_4SM904GMMA31MMA_64x256x32_F32E5M2E5M2_SS_TNILNSP_7ScaleInE1ELSR_1EEEEEENS4_6LayoutINS5_IJSC_SC_SC_EEENS5_IJNSA_ILi0EEESW_SW_EEEEENS5_IJNS4_10UnderscoreESZ_SZ_EEEEENS4_13SM90_TMA_LOADENS4_14ComposedLayoutINS4_7SwizzleILi3ELi4ELi3EEENS4_18smem_ptr_flag_bitsILi8EEENSU_INS5_IJSB_SI_EEENS5_IJSI_SC_EEEEEEEvNS4_8identityENS4_23SM90_TMA_LOAD_MULTICASTES1B_vS1C_EENS_8epilogue10collective6detail29Sm90TmaWarpSpecializedAdapterINS1G_15DefaultEpilogueISK_SL_SL_NS1F_6thread17LinearCombinationISK_Li1EffLNS1K_9ScaleType4KindE0ELNS_15FloatRoundStyleE2ESK_EENS1_15EpilogueDefaultEEEEEvvEEEEvNT_6ParamsE)
        /*0020*/ 	.word	0x00000110
.L_16:


//--------------------- .nv.compat                --------------------------
	.section	.nv.compat,"",@"SHT_CUDA_COMPAT_INFO"
	.align	4
        /*0000*/ 	.byte	0x02, 0x09, 0x01, 0x00, 0x02, 0x02, 0x04, 0x00, 0x02, 0x05, 0x05, 0x00, 0x03, 0x07, 0x01, 0x01
        /*0010*/ 	.byte	0x02, 0x03, 0x01, 0x00, 0x02, 0x06, 0x01, 0x00, 0x04, 0x0b, 0x08, 0x00, 0x00, 0x00, 0x00, 0x00
        /*0020*/ 	.byte	0x00, 0x00, 0x00, 0x00


//--------------------- .nv.info._ZN7cutlass13device_kernelINS_4gemm6kernel13GemmUniversalIN4cute5tupleIJiiiiEEENS1_10collective13CollectiveMmaINS1_37MainloopSm90TmaGmmaWarpSpecializedFP8ILi5ENS5_IJNS4_1CILi8EEENSA_ILi1EEESC_EEENS1_32KernelTmaWarpSpecializedPingpongEEENS5_IJNSA_ILi64EEENSA_ILi256EEENSA_ILi128EEEEEENS_12float_e5m2_tENS5_IJlSC_lEEESK_SL_NS4_8TiledMMAINS4_8MMA_AtomIJNS4_4SM904GMMA31MMA_64x256x32_F32E5M2E5M2_SS_TNILNSP_7ScaleInE1ELSR_1EEEEEENS4_6LayoutINS5_IJSC_SC_SC_EEENS5_IJNSA_ILi0EEESW_SW_EEEEENS5_IJNS4_10UnderscoreESZ_SZ_EEEEENS4_13SM90_TMA_LOADENS4_14ComposedLayoutINS4_7SwizzleILi3ELi4ELi3EEENS4_18smem_ptr_flag_bitsILi8EEENSU_INS5_IJSB_SI_EEENS5_IJSI_SC_EEEEEEEvNS4_8identityENS4_23SM90_TMA_LOAD_MULTICASTES1B_vS1C_EENS_8epilogue10collective6detail29Sm90TmaWarpSpecializedAdapterINS1G_15DefaultEpilogueISK_SL_SL_NS1F_6thread17LinearCombinationISK_Li1EffLNS1K_9ScaleType4KindE0ELNS_15FloatRoundStyleE2ESK_EENS1_15EpilogueDefaultEEEEEvvEEEEvNT_6ParamsE --------------------------
	.section	.nv.info._ZN7cutlass13device_kernelINS_4gemm6kernel13GemmUniversalIN4cute5tupleIJiiiiEEENS1_10collective13CollectiveMmaINS1_37MainloopSm90TmaGmmaWarpSpecializedFP8ILi5ENS5_IJNS4_1CILi8EEENSA_ILi1EEESC_EEENS1_32KernelTmaWarpSpecializedPingpongEEENS5_IJNSA_ILi64EEENSA_ILi256EEENSA_ILi128EEEEEENS_12float_e5m2_tENS5_IJlSC_lEEESK_SL_NS4_8TiledMMAINS4_8MMA_AtomIJNS4_4SM904GMMA31MMA_64x256x32_F32E5M2E5M2_SS_TNILNSP_7ScaleInE1ELSR_1EEEEEENS4_6LayoutINS5_IJSC_SC_SC_EEENS5_IJNSA_ILi0EEESW_SW_EEEEENS5_IJNS4_10UnderscoreESZ_SZ_EEEEENS4_13SM90_TMA_LOADENS4_14ComposedLayoutINS4_7SwizzleILi3ELi4ELi3EEENS4_18smem_ptr_flag_bitsILi8EEENSU_INS5_IJSB_SI_EEENS5_IJSI_SC_EEEEEEEvNS4_8identityENS4_23SM90_TMA_LOAD_MULTICASTES1B_vS1C_EENS_8epilogue10collective6detail29Sm90TmaWarpSpecializedAdapterINS1G_15DefaultEpilogueISK_SL_SL_NS1F_6thread17LinearCombinationISK_Li1EffLNS1K_9ScaleType4KindE0ELNS_15FloatRoundStyleE2ESK_EENS1_15EpilogueDefaultEEEEEvvEEEEvNT_6ParamsE,"",@"SHT_CUDA_INFO"
	.sectionflags	@""
	.align	4


	//----- nvinfo : EIATTR_CUDA_API_VERSION
	.align		4
        /*0000*/ 	.byte	0x04, 0x37
        /*0002*/ 	.short	(.L_18 - .L_17)
.L_17:
        /*0004*/ 	.word	0x00000082


	//----- nvinfo : EIATTR_KPARAM_INFO
	.align		4
.L_18:
        /*0008*/ 	.byte	0x04, 0x17
        /*000a*/ 	.short	(.L_20 - .L_19)
.L_19:
        /*000c*/ 	.word	0x00000000
        /*0010*/ 	.short	0x0000
        /*0012*/ 	.short	0x0070
        /*0014*/ 	.byte	0x00, 0xf0, 0x01, 0x10


	//----- nvinfo : EIATTR_SPARSE_MMA_MASK
	.align		4
.L_20:
        /*0018*/ 	.byte	0x03, 0x50
        /*001a*/ 	.short	0x0000


	//----- nvinfo : EIATTR_MAXREG_COUNT
	.align		4
        /*001c*/ 	.byte	0x03, 0x1b
        /*001e*/ 	.short	0x00a8


	//----- nvinfo : EIATTR_NUM_BARRIERS
	.align		4
        /*0020*/ 	.byte	0x02, 0x4c
        /*0022*/ 	.byte	0x01
	.zero		1


	//----- nvinfo : EIATTR_ANNOTATIONS
	.align		4
        /*0024*/ 	.byte	0x04, 0x55
        /*0026*/ 	.short	(.L_22 - .L_21)


	//   ....[0]....
.L_21:
        /*0028*/ 	.word	0x00000001
        /*002c*/ 	.byte	0x40, 0x06, 0x00, 0x00, 0x01, 0x00, 0x00, 0x00, 0x30, 0x09, 0x00, 0x00, 0x01, 0x00, 0x00, 0x00
        /* <DEDUP_REMOVED lines=210> */
        /*0d5c*/ 	.byte	0x20, 0x05, 0x01, 0x00


	//----- nvinfo : EIATTR_MERCURY_ISA_VERSION
	.align		4
.L_22:
        /*0d60*/ 	.byte	0x03, 0x5f
        /*0d62*/ 	.short	0x0101


	//----- nvinfo : EIATTR_INT_WARP_WIDE_INSTR_OFFSETS
	.align		4
        /*0d64*/ 	.byte	0x04, 0x31
        /*0d66*/ 	.short	(.L_24 - .L_23)


	//   ....[0]....
.L_23:
        /*0d68*/ 	.word	0x00000610


	//   ....[1]....
        /*0d6c*/ 	.word	0x00000630


	//   ....[2]....
        /*0d70*/ 	.word	0x000006b0


	//   ....[3]....
        /*0d74*/ 	.word	0x00000770


	//   ....[4]....
        /*0d78*/ 	.word	0x00000790


	//   ....[5]....
        /*0d7c*/ 	.word	0x000007b0


	//   ....[6]....
        /*0d80*/ 	.word	0x00000800


	//   ....[7]....
        /*0d84*/ 	.word	0x00000840


	//   ....[8]....
        /*0d88*/ 	.word	0x00005810


	//----- nvinfo : EIATTR_COOP_GROUP_MASK_REGIDS
	.align		4
.L_24:
        /*0d8c*/ 	.byte	0x04, 0x29
        /*0d8e*/ 	.short	(.L_26 - .L_25)


	//   ....[0]....
.L_25:
        /*0d90*/ 	.word	0xffffffff


	//   ....[1]....
        /*0d94*/ 	.word	0xffffffff


	//   ....[2]....
        /*0d98*/ 	.word	0xffffffff


	//   ....[3]....
        /*0d9c*/ 	.word	0xffffffff


	//   ....[4]....
        /*0da0*/ 	.word	0xffffffff


	//   ....[5]....
        /*0da4*/ 	.word	0xffffffff


	//   ....[6]....
        /*0da8*/ 	.word	0xffffffff


	//----- nvinfo : EIATTR_COOP_GROUP_INSTR_OFFSETS
	.align		4
.L_26:
        /*0dac*/ 	.byte	0x04, 0x28
        /*0dae*/ 	.short	(.L_28 - .L_27)


	//   ....[0]....
.L_27:
        /*0db0*/ 	.word	0x00000070


	//   ....[1]....
        /*0db4*/ 	.word	0x00000090


	//   ....[2]....
        /*0db8*/ 	.word	0x00000190


	//   ....[3]....
        /*0dbc*/ 	.word	0x00000430


	//   ....[4]....
        /*0dc0*/ 	.word	0x00000470


	//   ....[5]....
        /*0dc4*/ 	.word	0x00000750


	//   ....[6]....
        /*0dc8*/ 	.word	0x000009c0


	//----- nvinfo : EIATTR_REG_RECONFIG
	.align		4
.L_28:
        /*0dcc*/ 	.byte	0x01, 0x54
	.zero		2


	//----- nvinfo : EIATTR_MBARRIER_INSTR_OFFSETS
	.align		4
        /*0dd0*/ 	.byte	0x04, 0x39
        /*0dd2*/ 	.short	(.L_30 - .L_29)


	//   ....[0]....
.L_29:
        /*0dd4*/ 	.word	0x00000360
        /*0dd8*/ 	.word	0x000000ff
        /*0ddc*/ 	.word	0x00000000
        /*0de0*/ 	.short	0x0100
        /*0de2*/ 	.byte	0x07
	.zero		1


	//   ....[1]....
        /*0de4*/ 	.word	0x00000370
        /*0de8*/ 	.word	0x000000ff
        /*0dec*/ 	.word	0x00000028
        /*0df0*/ 	.short	0x0100
        /*0df2*/ 	.byte	0x07
	.zero		1


	//   ....[2]....
        /*0df4*/ 	.word	0x00000380
        /*0df8*/ 	.word	0x000000ff
        /*0dfc*/ 	.word	0x00000008
        /*0e00*/ 	.short	0x0100
        /*0e02*/ 	.byte	0x07
	.zero		1


	//   ....[3]....
        /*0e04*/ 	.word	0x00000390
        /*0e08*/ 	.word	0x000000ff
        /*0e0c*/ 	.word	0x00000030
        /*0e10*/ 	.short	0x0100
        /*0e12*/ 	.byte	0x07
	.zero		1


	//   ....[4]....
        /*0e14*/ 	.word	0x000003a0
        /*0e18*/ 	.word	0x000000ff
        /*0e1c*/ 	.word	0x00000010
        /*0e20*/ 	.short	0x0100
        /*0e22*/ 	.byte	0x07
	.zero		1


	//   ....[5]....
        /*0e24*/ 	.word	0x000003b0
        /*0e28*/ 	.word	0x000000ff
        /*0e2c*/ 	.word	0x00000038
        /*0e30*/ 	.short	0x0100
        /*0e32*/ 	.byte	0x07
	.zero		1


	//   ....[6]....
        /*0e34*/ 	.word	0x000003c0
        /*0e38*/ 	.word	0x000000ff
        /*0e3c*/ 	.word	0x00000018
        /*0e40*/ 	.short	0x0100
        /*0e42*/ 	.byte	0x07
	.zero		1


	//   ....[7]....
        /*0e44*/ 	.word	0x000003d0
        /*0e48*/ 	.word	0x000000ff
        /*0e4c*/ 	.word	0x00000040
        /*0e50*/ 	.short	0x0100
        /*0e52*/ 	.byte	0x07
	.zero		1


	//   ....[8]....
        /*0e54*/ 	.word	0x000003e0
        /*0e58*/ 	.word	0x000000ff
        /*0e5c*/ 	.word	0x00000020
        /*0e60*/ 	.short	0x0100
        /*0e62*/ 	.byte	0x07
	.zero		1


	//   ....[9]....
        /*0e64*/ 	.word	0x000003f0
        /*0e68*/ 	.word	0x000000ff
        /*0e6c*/ 	.word	0x00000048
        /*0e70*/ 	.short	0x0100
        /*0e72*/ 	.byte	0x07
	.zero		1


	//   ....[10]....
        /*0e74*/ 	.word	0x00000880
        /*0e78*/ 	.word	0x000000ff
        /*0e7c*/ 	.word	0x00000080
        /*0e80*/ 	.short	0x0100
        /*0e82*/ 	.byte	0x07
	.zero		1


	//   ....[11]....
        /*0e84*/ 	.word	0x00000910
        /*0e88*/ 	.word	0x000000ff
        /*0e8c*/ 	.word	0x00000088
        /*0e90*/ 	.short	0x0100
        /*0e92*/ 	.byte	0x07
	.zero		1


	//   ....[12]....
        /*0e94*/ 	.word	0x00000940
        /*0e98*/ 	.word	0x000000ff
        /*0e9c*/ 	.word	0x00000060
        /*0ea0*/ 	.short	0x0100
        /*0ea2*/ 	.byte	0x0a
	.zero		1


	//   ....[13]....
        /*0ea4*/ 	.word	0x00000950
        /*0ea8*/ 	.word	0x000000ff
        /*0eac*/ 	.word	0x00000068
        /*0eb0*/ 	.short	0x0100
        /*0eb2*/ 	.byte	0x0a
	.zero		1


	//   ....[14]....
        /*0eb4*/ 	.word	0x00000960
        /*0eb8*/ 	.word	0x000000ff
        /*0ebc*/ 	.word	0x00000070
        /*0ec0*/ 	.short	0x0100
        /*0ec2*/ 	.byte	0x0a
	.zero		1


	//   ....[15]....
        /*0ec4*/ 	.word	0x00000970
        /*0ec8*/ 	.word	0x000000ff
        /*0ecc*/ 	.word	0x00000078
        /*0ed0*/ 	.short	0x0100
        /*0ed2*/ 	.byte	0x0a
	.zero		1


	//   ....[16]....
        /*0ed4*/ 	.word	0x00001840
        /*0ed8*/ 	.word	0x000000ff
        /*0edc*/ 	.word	0xfffffff8
        /*0ee0*/ 	.short	0x010a
        /*0ee2*/ 	.byte	0x12
	.zero		1


	//   ....[17]....
        /*0ee4*/ 	.word	0x00002210
        /*0ee8*/ 	.word	0x000000ff
        /*0eec*/ 	.word	0x00000000
        /*0ef0*/ 	.short	0x010a
        /*0ef2*/ 	.byte	0x06
	.zero		1


	//   ....[18]....
        /*0ef4*/ 	.word	0x00002250
        /*0ef8*/ 	.word	0x000000ff
        /*0efc*/ 	.word	0x00000000
        /*0f00*/ 	.short	0x010a
        /*0f02*/ 	.byte	0x06
	.zero		1


	//   ....[19]....
        /*0f04*/ 	.word	0x000034f0
        /*0f08*/ 	.word	0x000000ff
        /*0f0c*/ 	.word	0x00000000
        /*0f10*/ 	.short	0x010a
        /*0f12*/ 	.byte	0x09
	.zero		1


	//   ....[20]....
        /*0f14*/ 	.word	0x00003530
        /*0f18*/ 	.word	0x000000ff
        /*0f1c*/ 	.word	0x00000000
        /*0f20*/ 	.short	0x010a
        /*0f22*/ 	.byte	0x09
	.zero		1


	//   ....[21]....
        /*0f24*/ 	.word	0x000046a0
        /*0f28*/ 	.word	0x000000e5
        /*0f2c*/ 	.word	0x00000000
        /*0f30*/ 	.short	0x0101
        /*0f32*/ 	.byte	0x3f
	.zero		1


	//   ....[22]....
        /*0f34*/ 	.word	0x00005720
        /*0f38*/ 	.word	0x000000e5
        /*0f3c*/ 	.word	0x00000000
        /*0f40*/ 	.short	0x0101
        /*0f42*/ 	.byte	0x1c
	.zero		1


	//   ....[23]....
        /*0f44*/ 	.word	0x000058d0
        /*0f48*/ 	.word	0x00000018
        /*0f4c*/ 	.word	0x00000000
        /*0f50*/ 	.short	0x0101
        /*0f52*/ 	.byte	0x3f
	.zero		1


	//   ....[24]....
        /*0f54*/ 	.word	0x00005990
        /*0f58*/ 	.word	0x000000ff
        /*0f5c*/ 	.word	0x00000008
        /*0f60*/ 	.short	0x010a
        /*0f62*/ 	.byte	0x12
	.zero		1


	//   ....[25]....
        /*0f64*/ 	.word	0x0000eb60
        /*0f68*/ 	.word	0x00000003
        /*0f6c*/ 	.word	0x00000000
        /*0f70*/ 	.short	0x0101
        /*0f72*/ 	.byte	0x1c
	.zero		1


	//   ....[26]....
        /*0f74*/ 	.word	0x0000f5b0
        /*0f78*/ 	.word	0x0000000d
        /*0f7c*/ 	.word	0x00000028
        /*0f80*/ 	.short	0x010a
        /*0f82*/ 	.byte	0x3f
	.zero		1


	//   ....[27]....
        /*0f84*/ 	.word	0x0000f980
        /*0f88*/ 	.word	0x00000004
        /*0f8c*/ 	.word	0x00000088
        /*0f90*/ 	.short	0x0101
        /*0f92*/ 	.byte	0x3f
	.zero		1


	//   ....[28]....
        /*0f94*/ 	.word	0x00010180
        /*0f98*/ 	.word	0x00000007
        /*0f9c*/ 	.word	0x00000000
        /*0fa0*/ 	.short	0x010a
        /*0fa2*/ 	.byte	0x3f
	.zero		1


	//   ....[29]....
        /*0fa4*/ 	.word	0x00010200
        /*0fa8*/ 	.word	0x00000009
        /*0fac*/ 	.word	0x00000000
        /*0fb0*/ 	.short	0x010a
        /*0fb2*/ 	.byte	0x3f
	.zero		1


	//   ....[30]....
        /*0fb4*/ 	.word	0x00010290
        /*0fb8*/ 	.word	0x00000006
        /*0fbc*/ 	.word	0x00000000
        /*0fc0*/ 	.short	0x010a
        /*0fc2*/ 	.byte	0x3f
	.zero		1


	//   ....[31]....
        /*0fc4*/ 	.word	0x00010320
        /*0fc8*/ 	.word	0x00000009
        /*0fcc*/ 	.word	0x00000000
        /*0fd0*/ 	.short	0x010a
        /*0fd2*/ 	.byte	0x3f
	.zero		1


	//   ....[32]....
        /*0fd4*/ 	.word	0x000103b0
        /*0fd8*/ 	.word	0x00000003
        /*0fdc*/ 	.word	0x00000000
        /*0fe0*/ 	.short	0x010a
        /*0fe2*/ 	.byte	0x3f
	.zero		1


	//   ....[33]....
        /*0fe4*/ 	.word	0x00010420
        /*0fe8*/ 	.word	0x00000003
        /*0fec*/ 	.word	0xfffffff8
        /*0ff0*/ 	.short	0x010a
        /*0ff2*/ 	.byte	0x3f
	.zero		1


	//   ....[34]....
        /*0ff4*/ 	.word	0x00010480
        /*0ff8*/ 	.word	0x00000003
        /*0ffc*/ 	.word	0x00000000
        /*1000*/ 	.short	0x010a
        /*1002*/ 	.byte	0x3f
	.zero		1


	//   ....[35]....
        /*1004*/ 	.word	0x000104f0
        /*1008*/ 	.word	0x00000000
        /*100c*/ 	.word	0x00000000
        /*1010*/ 	.short	0x010a
        /*1012*/ 	.byte	0x3f
	.zero		1


	//   ....[36]....
        /*1014*/ 	.word	0x00010560
        /*1018*/ 	.word	0x00000019
        /*101c*/ 	.word	0x00000008
        /*1020*/ 	.short	0x010a
        /*1022*/ 	.byte	0x3f
	.zero		1


	//   ....[37]....
        /*1024*/ 	.word	0x00010630
        /*1028*/ 	.word	0x0000000d
        /*102c*/ 	.word	0x00000028
        /*1030*/ 	.short	0x010a
        /*1032*/ 	.byte	0x3f
	.zero		1


	//   ....[38]....
        /*1034*/ 	.word	0x00010710
        /*1038*/ 	.word	0x00000007
        /*103c*/ 	.word	0x00000000
        /*1040*/ 	.short	0x010a
        /*1042*/ 	.byte	0x3f
	.zero		1


	//   ....[39]....
        /*1044*/ 	.word	0x00010760
        /*1048*/ 	.word	0x00000009
        /*104c*/ 	.word	0x00000000
        /*1050*/ 	.short	0x010a
        /*1052*/ 	.byte	0x3f
	.zero		1


	//   ....[40]....
        /*1054*/ 	.word	0x000107b0
        /*1058*/ 	.word	0x00000006
        /*105c*/ 	.word	0x00000000
        /*1060*/ 	.short	0x010a
        /*1062*/ 	.byte	0x3f
	.zero		1


	//   ....[41]....
        /*1064*/ 	.word	0x00010800
        /*1068*/ 	.word	0x00000009
        /*106c*/ 	.word	0x00000000
        /*1070*/ 	.short	0x010a
        /*1072*/ 	.byte	0x3f
	.zero		1


	//----- nvinfo : EIATTR_NUM_MBARRIERS
	.align		4
.L_30:
        /*1074*/ 	.byte	0x03, 0x38
        /*1076*/ 	.short	0x0010


	//----- nvinfo : EIATTR_EXIT_INSTR_OFFSETS
	.align		4
        /*1078*/ 	.byte	0x04, 0x1c
        /*107a*/ 	.short	(.L_32 - .L_31)


	//   ....[0]....
.L_31:
        /*107c*/ 	.word	0x00001550


	//   ....[1]....
        /*1080*/ 	.word	0x000015b0


	//   ....[2]....
        /*1084*/ 	.word	0x0000f270


	//   ....[3]....
        /*1088*/ 	.word	0x0000f2a0


	//   ....[4]....
        /*108c*/ 	.word	0x00010400


	//----- nvinfo : EIATTR_MAX_THREADS
	.align		4
.L_32:
        /*1090*/ 	.byte	0x04, 0x05
        /*1092*/ 	.short	(.L_34 - .L_33)
.L_33:
        /*1094*/ 	.word	0x00000180
        /*1098*/ 	.word	0x00000001
        /*109c*/ 	.word	0x00000001


	//----- nvinfo : EIATTR_CRS_STACK_SIZE
	.align		4
.L_34:
        /*10a0*/ 	.byte	0x04, 0x1e
        /*10a2*/ 	.short	(.L_36 - .L_35)
.L_35:
        /*10a4*/ 	.word	0x00000000


	//----- nvinfo : EIATTR_CBANK_PARAM_SIZE
	.align		4
.L_36:
        /*10a8*/ 	.byte	0x03, 0x19
        /*10aa*/ 	.short	0x0470


	//----- nvinfo : EIATTR_PARAM_CBANK
	.align		4
        /*10ac*/ 	.byte	0x04, 0x0a
        /*10ae*/ 	.short	(.L_38 - .L_37)
	.align		4
.L_37:
        /*10b0*/ 	.word	index@(.nv.constant0._ZN7cutlass13device_kernelINS_4gemm6kernel13GemmUniversalIN4cute5tupleIJiiiiEEENS1_10collective13CollectiveMmaINS1_37MainloopSm90TmaGmmaWarpSpecializedFP8ILi5ENS5_IJNS4_1CILi8EEENSA_ILi1EEESC_EEENS1_32KernelTmaWarpSpecializedPingpongEEENS5_IJNSA_ILi64EEENSA_ILi256EEENSA_ILi128EEEEEENS_12float_e5m2_tENS5_IJlSC_lEEESK_SL_NS4_8TiledMMAINS4_8MMA_AtomIJNS4_4SM904GMMA31MMA_64x256x32_F32E5M2E5M2_SS_TNILNSP_7ScaleInE1ELSR_1EEEEEENS4_6LayoutINS5_IJSC_SC_SC_EEENS5_IJNSA_ILi0EEESW_SW_EEEEENS5_IJNS4_10UnderscoreESZ_SZ_EEEEENS4_13SM90_TMA_LOADENS4_14ComposedLayoutINS4_7SwizzleILi3ELi4ELi3EEENS4_18smem_ptr_flag_bitsILi8EEENSU_INS5_IJSB_SI_EEENS5_IJSI_SC_EEEEEEEvNS4_8identityENS4_23SM90_TMA_LOAD_MULTICASTES1B_vS1C_EENS_8epilogue10collective6detail29Sm90TmaWarpSpecializedAdapterINS1G_15DefaultEpilogueISK_SL_SL_NS1F_6thread17LinearCombinationISK_Li1EffLNS1K_9ScaleType4KindE0ELNS_15FloatRoundStyleE2ESK_EENS1_15EpilogueDefaultEEEEEvvEEEEvNT_6ParamsE)
        /*10b4*/ 	.short	0x0210
        /*10b6*/ 	.short	0x0470


	//----- nvinfo : EIATTR_SW_WAR
	.align		4
.L_38:
        /*10b8*/ 	.byte	0x04, 0x36
        /*10ba*/ 	.short	(.L_40 - .L_39)
.L_39:
        /*10bc*/ 	.word	0x00000008
.L_40:


//--------------------- .nv.callgraph             --------------------------
	.section	.nv.callgraph,"",@"SHT_CUDA_CALLGRAPH"
	.align	4
	.sectionentsize	8
	.align		4
        /*0000*/ 	.word	0x00000000
	.align		4
        /*0004*/ 	.word	0xffffffff
	.align		4
        /*0008*/ 	.word	0x00000000
	.align		4
        /*000c*/ 	.word	0xfffffffe
	.align		4
        /*0010*/ 	.word	0x00000000
	.align		4
        /*0014*/ 	.word	0xfffffffd
	.align		4
        /*0018*/ 	.word	0x00000000
	.align		4
        /*001c*/ 	.word	0xfffffffc


//--------------------- .nv.constant4             --------------------------
	.section	.nv.constant4,"a",@progbits
	.align	8
	.align		8
.nv.constant4:
        /*0000*/ 	.dword	_ZN40_INTERNAL_142acc62_4_k_cu_8157310d_264914cuda3std3__45__cpo5beginE
	.align		8
        /*0008*/ 	.dword	_ZN40_INTERNAL_142acc62_4_k_cu_8157310d_264914cuda3std3__45__cpo3endE
	.align		8
        /*0010*/ 	.dword	_ZN40_INTERNAL_142acc62_4_k_cu_8157310d_264914cuda3std3__45__cpo6cbeginE
	.align		8
        /*0018*/ 	.dword	_ZN40_INTERNAL_142acc62_4_k_cu_8157310d_264914cuda3std3__45__cpo4cendE
	.align		8
        /*0020*/ 	.dword	_ZN40_INTERNAL_142acc62_4_k_cu_8157310d_264914cuda3std3__442_GLOBAL__N__142acc62_4_k_cu_8157310d_264916ignoreE
	.align		8
        /*0028*/ 	.dword	_ZN40_INTERNAL_142acc62_4_k_cu_8157310d_264914cuda3std3__419piecewise_constructE
	.align		8
        /*0030*/ 	.dword	_ZN40_INTERNAL_142acc62_4_k_cu_8157310d_264914cuda3std3__48in_placeE
	.align		8
        /*0038*/ 	.dword	_ZN40_INTERNAL_142acc62_4_k_cu_8157310d_264914cuda3std6ranges3__45__cpo4swapE
	.align		8
        /*0040*/ 	.dword	_ZN40_INTERNAL_142acc62_4_k_cu_8157310d_264914cuda3std6ranges3__45__cpo9iter_moveE
	.align		8
        /*0048*/ 	.dword	_ZN40_INTERNAL_142acc62_4_k_cu_8157310d_264914cute7productE
	.align		8
        /*0050*/ 	.dword	_ZN40_INTERNAL_142acc62_4_k_cu_8157310d_264914cute1_E


//--------------------- .text._ZN7cutlass13device_kernelINS_4gemm6kernel13GemmUniversalIN4cute5tupleIJiiiiEEENS1_10collective13CollectiveMmaINS1_37MainloopSm90TmaGmmaWarpSpecializedFP8ILi5ENS5_IJNS4_1CILi8EEENSA_ILi1EEESC_EEENS1_32KernelTmaWarpSpecializedPingpongEEENS5_IJNSA_ILi64EEENSA_ILi256EEENSA_ILi128EEEEEENS_12float_e5m2_tENS5_IJlSC_lEEESK_SL_NS4_8TiledMMAINS4_8MMA_AtomIJNS4_4SM904GMMA31MMA_64x256x32_F32E5M2E5M2_SS_TNILNSP_7ScaleInE1ELSR_1EEEEEENS4_6LayoutINS5_IJSC_SC_SC_EEENS5_IJNSA_ILi0EEESW_SW_EEEEENS5_IJNS4_10UnderscoreESZ_SZ_EEEEENS4_13SM90_TMA_LOADENS4_14ComposedLayoutINS4_7SwizzleILi3ELi4ELi3EEENS4_18smem_ptr_flag_bitsILi8EEENSU_INS5_IJSB_SI_EEENS5_IJSI_SC_EEEEEEEvNS4_8identityENS4_23SM90_TMA_LOAD_MULTICASTES1B_vS1C_EENS_8epilogue10collective6detail29Sm90TmaWarpSpecializedAdapterINS1G_15DefaultEpilogueISK_SL_SL_NS1F_6thread17LinearCombinationISK_Li1EffLNS1K_9ScaleType4KindE0ELNS_15FloatRoundStyleE2ESK_EENS1_15EpilogueDefaultEEEEEvvEEEEvNT_6ParamsE --------------------------
	.section	.text._ZN7cutlass13device_kernelINS_4gemm6kernel13GemmUniversalIN4cute5tupleIJiiiiEEENS1_10collective13CollectiveMmaINS1_37MainloopSm90TmaGmmaWarpSpecializedFP8ILi5ENS5_IJNS4_1CILi8EEENSA_ILi1EEESC_EEENS1_32KernelTmaWarpSpecializedPingpongEEENS5_IJNSA_ILi64EEENSA_ILi256EEENSA_ILi128EEEEEENS_12float_e5m2_tENS5_IJlSC_lEEESK_SL_NS4_8TiledMMAINS4_8MMA_AtomIJNS4_4SM904GMMA31MMA_64x256x32_F32E5M2E5M2_SS_TNILNSP_7ScaleInE1ELSR_1EEEEEENS4_6LayoutINS5_IJSC_SC_SC_EEENS5_IJNSA_ILi0EEESW_SW_EEEEENS5_IJNS4_10UnderscoreESZ_SZ_EEEEENS4_13SM90_TMA_LOADENS4_14ComposedLayoutINS4_7SwizzleILi3ELi4ELi3EEENS4_18smem_ptr_flag_bitsILi8EEENSU_INS5_IJSB_SI_EEENS5_IJSI_SC_EEEEEEEvNS4_8identityENS4_23SM90_TMA_LOAD_MULTICASTES1B_vS1C_EENS_8epilogue10collective6detail29Sm90TmaWarpSpecializedAdapterINS1G_15DefaultEpilogueISK_SL_SL_NS1F_6thread17LinearCombinationISK_Li1EffLNS1K_9ScaleType4KindE0ELNS_15FloatRoundStyleE2ESK_EENS1_15EpilogueDefaultEEEEEvvEEEEvNT_6ParamsE,"ax",@progbits
	.align	128
.text._ZN7cutlass13device_kernelINS_4gemm6kernel13GemmUniversalIN4cute5tupleIJiiiiEEENS1_10collective13CollectiveMmaINS1_37MainloopSm90TmaGmmaWarpSpecializedFP8ILi5ENS5_IJNS4_1CILi8EEENSA_ILi1EEESC_EEENS1_32KernelTmaWarpSpecializedPingpongEEENS5_IJNSA_ILi64EEENSA_ILi256EEENSA_ILi128EEEEEENS_12float_e5m2_tENS5_IJlSC_lEEESK_SL_NS4_8TiledMMAINS4_8MMA_AtomIJNS4_4SM904GMMA31MMA_64x256x32_F32E5M2E5M2_SS_TNILNSP_7ScaleInE1ELSR_1EEEEEENS4_6LayoutINS5_IJSC_SC_SC_EEENS5_IJNSA_ILi0EEESW_SW_EEEEENS5_IJNS4_10UnderscoreESZ_SZ_EEEEENS4_13SM90_TMA_LOADENS4_14ComposedLayoutINS4_7SwizzleILi3ELi4ELi3EEENS4_18smem_ptr_flag_bitsILi8EEENSU_INS5_IJSB_SI_EEENS5_IJSI_SC_EEEEEEEvNS4_8identityENS4_23SM90_TMA_LOAD_MULTICASTES1B_vS1C_EENS_8epilogue10collective6detail29Sm90TmaWarpSpecializedAdapterINS1G_15DefaultEpilogueISK_SL_SL_NS1F_6thread17LinearCombinationISK_Li1EffLNS1K_9ScaleType4KindE0ELNS_15FloatRoundStyleE2ESK_EENS1_15EpilogueDefaultEEEEEvvEEEEvNT_6ParamsE:
        .type           _ZN7cutlass13device_kernelINS_4gemm6kernel13GemmUniversalIN4cute5tupleIJiiiiEEENS1_10collective13CollectiveMmaINS1_37MainloopSm90TmaGmmaWarpSpecializedFP8ILi5ENS5_IJNS4_1CILi8EEENSA_ILi1EEESC_EEENS1_32KernelTmaWarpSpecializedPingpongEEENS5_IJNSA_ILi64EEENSA_ILi256EEENSA_ILi128EEEEEENS_12float_e5m2_tENS5_IJlSC_lEEESK_SL_NS4_8TiledMMAINS4_8MMA_AtomIJNS4_4SM904GMMA31MMA_64x256x32_F32E5M2E5M2_SS_TNILNSP_7ScaleInE1ELSR_1EEEEEENS4_6LayoutINS5_IJSC_SC_SC_EEENS5_IJNSA_ILi0EEESW_SW_EEEEENS5_IJNS4_10UnderscoreESZ_SZ_EEEEENS4_13SM90_TMA_LOADENS4_14ComposedLayoutINS4_7SwizzleILi3ELi4ELi3EEENS4_18smem_ptr_flag_bitsILi8EEENSU_INS5_IJSB_SI_EEENS5_IJSI_SC_EEEEEEEvNS4_8identityENS4_23SM90_TMA_LOAD_MULTICASTES1B_vS1C_EENS_8epilogue10collective6detail29Sm90TmaWarpSpecializedAdapterINS1G_15DefaultEpilogueISK_SL_SL_NS1F_6thread17LinearCombinationISK_Li1EffLNS1K_9ScaleType4KindE0ELNS_15FloatRoundStyleE2ESK_EENS1_15EpilogueDefaultEEEEEvvEEEEvNT_6ParamsE,@function
        .size           _ZN7cutlass13device_kernelINS_4gemm6kernel13GemmUniversalIN4cute5tupleIJiiiiEEENS1_10collective13CollectiveMmaINS1_37MainloopSm90TmaGmmaWarpSpecializedFP8ILi5ENS5_IJNS4_1CILi8EEENSA_ILi1EEESC_EEENS1_32KernelTmaWarpSpecializedPingpongEEENS5_IJNSA_ILi64EEENSA_ILi256EEENSA_ILi128EEEEEENS_12float_e5m2_tENS5_IJlSC_lEEESK_SL_NS4_8TiledMMAINS4_8MMA_AtomIJNS4_4SM904GMMA31MMA_64x256x32_F32E5M2E5M2_SS_TNILNSP_7ScaleInE1ELSR_1EEEEEENS4_6LayoutINS5_IJSC_SC_SC_EEENS5_IJNSA_ILi0EEESW_SW_EEEEENS5_IJNS4_10UnderscoreESZ_SZ_EEEEENS4_13SM90_TMA_LOADENS4_14ComposedLayoutINS4_7SwizzleILi3ELi4ELi3EEENS4_18smem_ptr_flag_bitsILi8EEENSU_INS5_IJSB_SI_EEENS5_IJSI_SC_EEEEEEEvNS4_8identityENS4_23SM90_TMA_LOAD_MULTICASTES1B_vS1C_EENS_8epilogue10collective6detail29Sm90TmaWarpSpecializedAdapterINS1G_15DefaultEpilogueISK_SL_SL_NS1F_6thread17LinearCombinationISK_Li1EffLNS1K_9ScaleType4KindE0ELNS_15FloatRoundStyleE2ESK_EENS1_15EpilogueDefaultEEEEEvvEEEEvNT_6ParamsE,(.L_x_338 - _ZN7cutlass13device_kernelINS_4gemm6kernel13GemmUniversalIN4cute5tupleIJiiiiEEENS1_10collective13CollectiveMmaINS1_37MainloopSm90TmaGmmaWarpSpecializedFP8ILi5ENS5_IJNS4_1CILi8EEENSA_ILi1EEESC_EEENS1_32KernelTmaWarpSpecializedPingpongEEENS5_IJNSA_ILi64EEENSA_ILi256EEENSA_ILi128EEEEEENS_12float_e5m2_tENS5_IJlSC_lEEESK_SL_NS4_8TiledMMAINS4_8MMA_AtomIJNS4_4SM904GMMA31MMA_64x256x32_F32E5M2E5M2_SS_TNILNSP_7ScaleInE1ELSR_1EEEEEENS4_6LayoutINS5_IJSC_SC_SC_EEENS5_IJNSA_ILi0EEESW_SW_EEEEENS5_IJNS4_10UnderscoreESZ_SZ_EEEEENS4_13SM90_TMA_LOADENS4_14ComposedLayoutINS4_7SwizzleILi3ELi4ELi3EEENS4_18smem_ptr_flag_bitsILi8EEENSU_INS5_IJSB_SI_EEENS5_IJSI_SC_EEEEEEEvNS4_8identityENS4_23SM90_TMA_LOAD_MULTICASTES1B_vS1C_EENS_8epilogue10collective6detail29Sm90TmaWarpSpecializedAdapterINS1G_15DefaultEpilogueISK_SL_SL_NS1F_6thread17LinearCombinationISK_Li1EffLNS1K_9ScaleType4KindE0ELNS_15FloatRoundStyleE2ESK_EENS1_15EpilogueDefaultEEEEEvvEEEEvNT_6ParamsE)
        .other          _ZN7cutlass13device_kernelINS_4gemm6kernel13GemmUniversalIN4cute5tupleIJiiiiEEENS1_10collective13CollectiveMmaINS1_37MainloopSm90TmaGmmaWarpSpecializedFP8ILi5ENS5_IJNS4_1CILi8EEENSA_ILi1EEESC_EEENS1_32KernelTmaWarpSpecializedPingpongEEENS5_IJNSA_ILi64EEENSA_ILi256EEENSA_ILi128EEEEEENS_12float_e5m2_tENS5_IJlSC_lEEESK_SL_NS4_8TiledMMAINS4_8MMA_AtomIJNS4_4SM904GMMA31MMA_64x256x32_F32E5M2E5M2_SS_TNILNSP_7ScaleInE1ELSR_1EEEEEENS4_6LayoutINS5_IJSC_SC_SC_EEENS5_IJNSA_ILi0EEESW_SW_EEEEENS5_IJNS4_10UnderscoreESZ_SZ_EEEEENS4_13SM90_TMA_LOADENS4_14ComposedLayoutINS4_7SwizzleILi3ELi4ELi3EEENS4_18smem_ptr_flag_bitsILi8EEENSU_INS5_IJSB_SI_EEENS5_IJSI_SC_EEEEEEEvNS4_8identityENS4_23SM90_TMA_LOAD_MULTICASTES1B_vS1C_EENS_8epilogue10collective6detail29Sm90TmaWarpSpecializedAdapterINS1G_15DefaultEpilogueISK_SL_SL_NS1F_6thread17LinearCombinationISK_Li1EffLNS1K_9ScaleType4KindE0ELNS_15FloatRoundStyleE2ESK_EENS1_15EpilogueDefaultEEEEEvvEEEEvNT_6ParamsE,@"STO_CUDA_ENTRY STV_DEFAULT"
_ZN7cutlass13device_kernelINS_4gemm6kernel13GemmUniversalIN4cute5tupleIJiiiiEEENS1_10collective13CollectiveMmaINS1_37MainloopSm90TmaGmmaWarpSpecializedFP8ILi5ENS5_IJNS4_1CILi8EEENSA_ILi1EEESC_EEENS1_32KernelTmaWarpSpecializedPingpongEEENS5_IJNSA_ILi64EEENSA_ILi256EEENSA_ILi128EEEEEENS_12float_e5m2_tENS5_IJlSC_lEEESK_SL_NS4_8TiledMMAINS4_8MMA_AtomIJNS4_4SM904GMMA31MMA_64x256x32_F32E5M2E5M2_SS_TNILNSP_7ScaleInE1ELSR_1EEEEEENS4_6LayoutINS5_IJSC_SC_SC_EEENS5_IJNSA_ILi0EEESW_SW_EEEEENS5_IJNS4_10UnderscoreESZ_SZ_EEEEENS4_13SM90_TMA_LOADENS4_14ComposedLayoutINS4_7SwizzleILi3ELi4ELi3EEENS4_18smem_ptr_flag_bitsILi8EEENSU_INS5_IJSB_SI_EEENS5_IJSI_SC_EEEEEEEvNS4_8identityENS4_23SM90_TMA_LOAD_MULTICASTES1B_vS1C_EENS_8epilogue10collective6detail29Sm90TmaWarpSpecializedAdapterINS1G_15DefaultEpilogueISK_SL_SL_NS1F_6thread17LinearCombinationISK_Li1EffLNS1K_9ScaleType4KindE0ELNS_15FloatRoundStyleE2ESK_EENS1_15EpilogueDefaultEEEEEvvEEEEvNT_6ParamsE:
[----:B------:R-:W0:Y:S02]  /*0000*/  LDC R1, c[0x0][0x28] ;  /* 0x00000a00ff017b82 */ /* 0x000e240000000800 */
[----:B0-----:R-:W-:Y:S01]  /*0010*/  VIADD R1, R1, 0xfffffef0 ;  /* 0xfffffef001017836 */ /* 0x001fe20000000000 */
[----:B------:R-:W0:Y:S01]  /*0020*/  S2R R3, SR_TID.X ;  /* 0x0000000000037919 */ /* 0x000e220000002100 */
[----:B------:R-:W-:Y:S01]  /*0030*/  ELECT P0, URZ, PT ;  /* 0x00000000003f782f */ /* 0x000fe20003800000 */
[----:B------:R-:W-:Y:S01]  /*0040*/  BSSY B0, `(.L_x_0) ;  /* 0x0000014000007945 */ /* 0x000fe20003800000 */
[--C-:B0-----:R-:W-:Y:S02]  /*0050*/  SHF.R.U32.HI R0, RZ, 0x5, R3.reuse ;  /* 0x00000005ff007819 */ /* 0x101fe40000011603 */
[----:B------:R-:W-:-:S03]  /*0060*/  SHF.R.U32.HI R5, RZ, 0x7, R3 ;  /* 0x00000007ff057819 */ /* 0x000fc60000011603 */
[----:B------:R-:W0:Y:S02]  /*0070*/  SHFL.IDX PT, R2, R0, RZ, 0x1f ;  /* 0x00001fff00027589 */ /* 0x000e2400000e0000 */
[----:B0-----:R-:W-:Y:S02]  /*0080*/  R2UR UR6, R2 ;  /* 0x00000000020672ca */ /* 0x001fe400000e0000 */
[----:B------:R0:W1:Y:S11]  /*0090*/  SHFL.IDX PT, R2, R5, RZ, 0x1f ;  /* 0x00001fff05027589 */ /* 0x00007600000e0000 */
[----:B------:R-:W-:-:S02]  /*00a0*/  USHF.R.S32.HI UR4, URZ, 0x1f, UR6 ;  /* 0x0000001f3f047899 */ /* 0x000fc40008011406 */
[----:B------:R-:W-:Y:S02]  /*00b0*/  ISETP.NE.OR P0, PT, RZ, UR6, !P0 ;  /* 0x00000006ff007c0c */ /* 0x000fe4000c705670 */
[----:B------:R-:W-:-:S04]  /*00c0*/  ULEA.HI UR4, UR4, UR6, URZ, 0x2 ;  /* 0x0000000604047291 */ /* 0x000fc8000f8f103f */
[----:B------:R-:W-:-:S04]  /*00d0*/  ULOP3.LUT UR4, UR4, 0xfffffffc, URZ, 0xc0, !UPT ;  /* 0xfffffffc04047892 */ /* 0x000fc8000f8ec03f */
[----:B------:R-:W-:-:S03]  /*00e0*/  UIADD3 UR6, UR6, -UR4, URZ ;  /* 0x8000000406067290 */ /* 0x000fc6000fffe03f */
[----:B01----:R-:W-:Y:S09]  /*00f0*/  @P0 BRA `(.L_x_1) ;  /* 0x0000000000200947 */ /* 0x003ff20003800000 */
[----:B------:R-:W-:Y:S02]  /*0100*/  ULDC.64 UR4, c[0x0][0x198] ;  /* 0x0000660000047ab9 */ /* 0x000fe40000000a00 */
[----:B------:R-:W-:Y:S02]  /*0110*/  UIADD3 UR8, UP0, UR4, 0xf0, URZ ;  /* 0x000000f004087890 */ /* 0x000fe4000ff1e03f */
[----:B------:R-:W-:Y:S02]  /*0120*/  UIADD3 UR4, UP1, UR4, 0x1f0, URZ ;  /* 0x000001f004047890 */ /* 0x000fe4000ff3e03f */
[----:B------:R-:W-:Y:S02]  /*0130*/  UIADD3.X UR9, URZ, UR5, URZ, UP0, !UPT ;  /* 0x000000053f097290 */ /* 0x000fe400087fe43f */
[----:B------:R-:W-:-:S07]  /*0140*/  UIADD3.X UR5, URZ, UR5, URZ, UP1, !UPT ;  /* 0x000000053f057290 */ /* 0x000fce0008ffe43f */
[----:B------:R0:W-:Y:S02]  /*0150*/  UTMACCTL.PF [UR8] ;  /* 0x00000000080079b9 */ /* 0x0001e40008040000 */
[----:B------:R0:W-:Y:S02]  /*0160*/  UTMACCTL.PF [UR4] ;  /* 0x00000000040079b9 */ /* 0x0001e40008040000 */
[----:B0-----:R-:W-:Y:S01]  /*0170*/  NOP ;  /* 0x0000000000007918 */ /* 0x001fe20000000000 */
.L_x_1:
[----:B------:R-:W-:Y:S05]  /*0180*/  BSYNC B0 ;  /* 0x0000000000007941 */ /* 0x000fea0003800000 */
.L_x_0:
[----:B------:R-:W0:Y:S01]  /*0190*/  SHFL.IDX PT, R4, R0, RZ, 0x1f ;  /* 0x00001fff00047589 */ /* 0x000e2200000e0000 */
[----:B------:R-:W-:Y:S01]  /*01a0*/  R2UR UR13, R2 ;  /* 0x00000000020d72ca */ /* 0x000fe200000e0000 */
[----:B------:R-:W-:Y:S01]  /*01b0*/  UISETP.NE.AND UP0, UPT, UR6, 0x3, UPT ;  /* 0x000000030600788c */ /* 0x000fe2000bf05270 */
[----:B------:R-:W-:-:S03]  /*01c0*/  SHF.R.S32.HI R2, RZ, 0x1f, R3 ;  /* 0x0000001fff027819 */ /* 0x000fc60000011403 */
[----:B------:R-:W-:Y:S01]  /*01d0*/  UISETP.EQ.OR UP0, UPT, UR6, URZ, !UP0 ;  /* 0x0000003f0600728c */ /* 0x000fe2000c702670 */
[----:B------:R-:W-:-:S04]  /*01e0*/  LEA.HI R2, R2, R3, RZ, 0x7 ;  /* 0x0000000302027211 */ /* 0x000fc800078f38ff */
[----:B------:R-:W-:-:S03]  /*01f0*/  LOP3.LUT R2, R2, 0xffffff80, RZ, 0xc0, !PT ;  /* 0xffffff8002027812 */ /* 0x000fc600078ec0ff */
[----:B------:R-:W-:Y:S02]  /*0200*/  UIADD3 UR12, UR13, -0x1, URZ ;  /* 0xffffffff0d0c7890 */ /* 0x000fe4000fffe03f */
[----:B------:R-:W-:Y:S01]  /*0210*/  UISETP.EQ.AND UP0, UPT, UR13, URZ, UP0 ;  /* 0x0000003f0d00728c */ /* 0x000fe20008702270 */
[----:B------:R-:W-:Y:S01]  /*0220*/  IMAD.IADD R2, R3, 0x1, -R2 ;  /* 0x0000000103027824 */ /* 0x000fe200078e0a02 */
[----:B------:R-:W-:Y:S02]  /*0230*/  UISETP.GE.U32.AND UP1, UPT, UR12, 0x2, UPT ;  /* 0x000000020c00788c */ /* 0x000fe4000bf26070 */
[----:B------:R-:W-:Y:S02]  /*0240*/  USEL UR15, URZ, 0x1, !UP0 ;  /* 0x000000013f0f7887 */ /* 0x000fe4000c000000 */
[----:B------:R-:W-:Y:S02]  /*0250*/  SHF.R.S32.HI R13, RZ, 0x1f, R2 ;  /* 0x0000001fff0d7819 */ /* 0x000fe40000011402 */
[----:B0-----:R-:W-:Y:S01]  /*0260*/  ISETP.NE.AND P0, PT, R4, RZ, PT ;  /* 0x000000ff0400720c */ /* 0x001fe20003f05270 */
[----:B------:R-:W-:-:S12]  /*0270*/  USEL UR15, UR15, 0x2, UP1 ;  /* 0x000000020f0f7887 */ /* 0x000fd80008800000 */
[----:B------:R-:W-:Y:S05]  /*0280*/  @P0 BRA `(.L_x_2) ;  /* 0x0000000000600947 */ /* 0x000fea0003800000 */
[----:B------:R-:W0:Y:S01]  /*0290*/  S2UR UR7, SR_CgaCtaId ;  /* 0x00000000000779c3 */ /* 0x000e220000008800 */
[----:B------:R-:W-:Y:S01]  /*02a0*/  UMOV UR4, 0x400 ;  /* 0x0000040000047882 */ /* 0x000fe20000000000 */
[----:B------:R-:W-:Y:S01]  /*02b0*/  UMOV UR5, 0x1 ;  /* 0x0000000100057882 */ /* 0x000fe20000000000 */
[----:B------:R-:W-:Y:S01]  /*02c0*/  UMOV UR8, 0x8 ;  /* 0x0000000800087882 */ /* 0x000fe20000000000 */
[----:B------:R-:W-:Y:S01]  /*02d0*/  ELECT P0, URZ, PT ;  /* 0x00000000003f782f */ /* 0x000fe20003800000 */
[----:B------:R-:W-:-:S04]  /*02e0*/  UIADD3 UR8, -UR8, 0x100000, URZ ;  /* 0x0010000008087890 */ /* 0x000fc8000fffe13f */
[----:B------:R-:W-:Y:S02]  /*02f0*/  USHF.L.U32 UR9, UR8, 0xb, URZ ;  /* 0x0000000b08097899 */ /* 0x000fe4000800063f */
[----:B------:R-:W-:Y:S02]  /*0300*/  USHF.L.U32 UR8, UR8, 0x1, URZ ;  /* 0x0000000108087899 */ /* 0x000fe4000800063f */
[----:B0-----:R-:W-:Y:S02]  /*0310*/  ULEA UR7, UR7, UR4, 0x18 ;  /* 0x0000000407077291 */ /* 0x001fe4000f8ec03f */
[----:B------:R-:W-:-:S04]  /*0320*/  UIADD3 UR4, -UR5, 0x100000, URZ ;  /* 0x0010000005047890 */ /* 0x000fc8000fffe13f */
[----:B------:R-:W-:Y:S02]  /*0330*/  USHF.L.U32 UR5, UR4, 0xb, URZ ;  /* 0x0000000b04057899 */ /* 0x000fe4000800063f */
[----:B------:R-:W-:Y:S01]  /*0340*/  USHF.L.U32 UR4, UR4, 0x1, URZ ;  /* 0x0000000104047899 */ /* 0x000fe2000800063f */
[----:B------:R-:W0:Y:S11]  /*0350*/  FENCE.VIEW.ASYNC.S ;  /* 0x00000000000073c6 */ /* 0x000e360000000000 */
[----:B0-----:R0:W1:Y:S01]  /*0360*/  SYNCS.EXCH.64 URZ, [UR7], UR4 ;  /* 0x00000004073f75b2 */ /* 0x0010620008000100 */
[----:B------:R0:W2:Y:S01]  /*0370*/  SYNCS.EXCH.64 URZ, [UR7+0x28], UR8 ;  /* 0x00002808073f75b2 */ /* 0x0000a20008000100 */
[----:B------:R0:W3:Y:S01]  /*0380*/  SYNCS.EXCH.64 URZ, [UR7+0x8], UR4 ;  /* 0x00000804073f75b2 */ /* 0x0000e20008000100 */
[----:B------:R0:W4:Y:S01]  /*0390*/  SYNCS.EXCH.64 URZ, [UR7+0x30], UR8 ;  /* 0x00003008073f75b2 */ /* 0x0001220008000100 */
[----:B------:R0:W0:Y:S01]  /*03a0*/  SYNCS.EXCH.64 URZ, [UR7+0x10], UR4 ;  /* 0x00001004073f75b2 */ /* 0x0000220008000100 */
[----:B------:R0:W0:Y:S01]  /*03b0*/  SYNCS.EXCH.64 URZ, [UR7+0x38], UR8 ;  /* 0x00003808073f75b2 */ /* 0x0000220008000100 */
[----:B------:R0:W0:Y:S01]  /*03c0*/  SYNCS.EXCH.64 URZ, [UR7+0x18], UR4 ;  /* 0x00001804073f75b2 */ /* 0x0000220008000100 */
[----:B------:R0:W0:Y:S01]  /*03d0*/  SYNCS.EXCH.64 URZ, [UR7+0x40], UR8 ;  /* 0x00004008073f75b2 */ /* 0x0000220008000100 */
[----:B------:R0:W0:Y:S01]  /*03e0*/  SYNCS.EXCH.64 URZ, [UR7+0x20], UR4 ;  /* 0x00002004073f75b2 */ /* 0x0000220008000100 */
[----:B------:R0:W0:Y:S01]  /*03f0*/  SYNCS.EXCH.64 URZ, [UR7+0x48], UR8 ;  /* 0x00004808073f75b2 */ /* 0x0000220008000100 */
[----:B------:R-:W-:Y:S01]  /*0400*/  NOP ;  /* 0x0000000000007918 */ /* 0x000fe20000000000 */
.L_x_2:
[----:B------:R-:W-:Y:S01]  /*0410*/  SHF.R.S32.HI R9, RZ, 0x1f, R4 ;  /* 0x0000001fff097819 */ /* 0x000fe20000011404 */
[----:B------:R-:W5:Y:S01]  /*0420*/  S2UR UR14, SR_CTAID.X ;  /* 0x00000000000e79c3 */ /* 0x000f620000002500 */
[----:B------:R-:W1:Y:S01]  /*0430*/  SHFL.IDX PT, R10, R0, RZ, 0x1f ;  /* 0x00001fff000a7589 */ /* 0x000e6200000e0000 */
[----:B------:R-:W-:Y:S02]  /*0440*/  LEA.HI R6, R13, R2, RZ, 0x3 ;  /* 0x000000020d067211 */ /* 0x000fe400078f18ff */
[----:B------:R-:W-:Y:S02]  /*0450*/  ELECT P0, URZ, PT ;  /* 0x00000000003f782f */ /* 0x000fe40003800000 */
[----:B------:R-:W-:Y:S01]  /*0460*/  LEA.HI R9, R9, R4, RZ, 0x2 ;  /* 0x0000000409097211 */ /* 0x000fe200078f10ff */
[----:B------:R5:W2:Y:S01]  /*0470*/  SHFL.IDX PT, R8, R0, RZ, 0x1f ;  /* 0x00001fff00087589 */ /* 0x000aa200000e0000 */
[----:B------:R-:W-:Y:S02]  /*0480*/  SHF.R.S32.HI R7, RZ, 0x3, R6 ;  /* 0x00000003ff077819 */ /* 0x000fe40000011406 */
[----:B------:R-:W-:-:S02]  /*0490*/  ELECT P1, URZ, PT ;  /* 0x00000000003f782f */ /* 0x000fc40003820000 */
[----:B------:R-:W-:Y:S01]  /*04a0*/  LOP3.LUT R9, R9, 0x3ffffffc, RZ, 0xc0, !PT ;  /* 0x3ffffffc09097812 */ /* 0x000fe200078ec0ff */
[----:B0-----:R-:W-:Y:S01]  /*04b0*/  ULDC UR4, c[0x0][0x150] ;  /* 0x0000540000047ab9 */ /* 0x001fe20000000800 */
[----:B------:R-:W-:Y:S01]  /*04c0*/  SHF.R.S32.HI R6, RZ, 0x1f, R6 ;  /* 0x0000001fff067819 */ /* 0x000fe20000011406 */
[----:B------:R-:W0:Y:S01]  /*04d0*/  LDC R11, c[0x0][0x144] ;  /* 0x00005100ff0b7b82 */ /* 0x000e220000000800 */
[----:B------:R-:W-:Y:S01]  /*04e0*/  UMOV UR9, 0x80 ;  /* 0x0000008000097882 */ /* 0x000fe20000000000 */
[----:B------:R-:W-:Y:S01]  /*04f0*/  IMAD.IADD R9, R4, 0x1, -R9 ;  /* 0x0000000104097824 */ /* 0x000fe200078e0a09 */
[----:B------:R-:W-:Y:S01]  /*0500*/  LEA.HI R6, R6, R7, RZ, 0x2 ;  /* 0x0000000706067211 */ /* 0x000fe200078f10ff */
[----:B------:R-:W3:Y:S01]  /*0510*/  S2R R4, SR_CTAID.Y ;  /* 0x0000000000047919 */ /* 0x000ee20000002600 */
[----:B------:R-:W-:Y:S01]  /*0520*/  NOP ;  /* 0x0000000000007918 */ /* 0x000fe20000000000 */
[----:B------:R-:W-:Y:S01]  /*0530*/  NOP ;  /* 0x0000000000007918 */ /* 0x000fe20000000000 */
[----:B------:R-:W-:Y:S01]  /*0540*/  LOP3.LUT R6, R6, 0xfffffffc, RZ, 0xc0, !PT ;  /* 0xfffffffc06067812 */ /* 0x000fe200078ec0ff */
[----:B------:R-:W4:Y:S01]  /*0550*/  LDC R17, c[0x0][0x148] ;  /* 0x00005200ff117b82 */ /* 0x000f220000000800 */
[----:B------:R-:W-:-:S03]  /*0560*/  ISETP.NE.AND P3, PT, RZ, UR13, PT ;  /* 0x0000000dff007c0c */ /* 0x000fc6000bf65270 */
[----:B------:R-:W-:Y:S01]  /*0570*/  IMAD.IADD R6, R7, 0x1, -R6 ;  /* 0x0000000107067824 */ /* 0x000fe200078e0a06 */
[----:B-----5:R-:W-:Y:S02]  /*0580*/  I2FP.F32.U32 R0, UR14 ;  /* 0x0000000e00007c45 */ /* 0x020fe40008201000 */
[----:B-1----:R-:W-:Y:S01]  /*0590*/  ISETP.NE.OR P0, PT, R10, RZ, !P0 ;  /* 0x000000ff0a00720c */ /* 0x002fe20004705670 */
[----:B------:R-:W-:Y:S01]  /*05a0*/  IMAD R6, R9, 0x4, R6 ;  /* 0x0000000409067824 */ /* 0x000fe200078e0206 */
[----:B--2---:R-:W-:Y:S01]  /*05b0*/  ISETP.NE.OR P1, PT, R8, RZ, !P1 ;  /* 0x000000ff0800720c */ /* 0x004fe20004f25670 */
[----:B------:R-:W-:Y:S02]  /*05c0*/  FMUL R10, R0, UR4 ;  /* 0x00000004000a7c20 */ /* 0x000fe40008400000 */
[----:B------:R-:W-:Y:S01]  /*05d0*/  IMAD.SHL.U32 R7, R6, 0x4, RZ ;  /* 0x0000000406077824 */ /* 0x000fe200078e00ff */
[----:B------:R-:W-:-:S03]  /*05e0*/  ULDC UR4, c[0x0][0x154] ;  /* 0x0000550000047ab9 */ /* 0x000fc60000000800 */
[----:B------:R-:W1:Y:S01]  /*05f0*/  F2I.U32.TRUNC.NTZ R10, R10 ;  /* 0x0000000a000a7305 */ /* 0x000e62000020f000 */
[----:B------:R-:W-:-:S03]  /*0600*/  LOP3.LUT R12, R6, 0xc, R7, 0x78, !PT ;  /* 0x0000000c060c7812 */ /* 0x000fc600078e7807 */
[----:B------:R-:W-:Y:S01]  /*0610*/  VOTEU.ALL UP0, P0 ;  /* 0x00000000003f7886 */ /* 0x000fe20000000000 */
[----:B------:R-:W-:Y:S01]  /*0620*/  SHF.R.S32.HI R0, RZ, 0x1f, R12 ;  /* 0x0000001fff007819 */ /* 0x000fe2000001140c */
[----:B------:R-:W-:Y:S01]  /*0630*/  VOTEU.ALL UP1, P1 ;  /* 0x00000000003f7886 */ /* 0x000fe20000820000 */
[----:B------:R-:W-:Y:S02]  /*0640*/  STL [R1+0x78], R12 ;  /* 0x0000780c01007387 */ /* 0x000fe40000100800 */
[----:B------:R-:W2:Y:S01]  /*0650*/  @!UP0 S2UR UR8, SR_CgaCtaId ;  /* 0x00000000000889c3 */ /* 0x000ea20000008800 */
[----:B------:R-:W-:Y:S01]  /*0660*/  LEA.HI R0, R0, R12, RZ, 0x3 ;  /* 0x0000000c00007211 */ /* 0x000fe200078f18ff */
[----:B------:R-:W-:Y:S01]  /*0670*/  @!UP0 UMOV UR7, 0x400 ;  /* 0x0000040000078882 */ /* 0x000fe20000000000 */
[----:B---3--:R-:W-:Y:S01]  /*0680*/  I2FP.F32.U32 R7, R4 ;  /* 0x0000000400077245 */ /* 0x008fe20000201000 */
[----:B------:R-:W-:Y:S01]  /*0690*/  @!UP1 UMOV UR10, 0x400 ;  /* 0x00000400000a9882 */ /* 0x000fe20000000000 */
[----:B------:R-:W-:Y:S01]  /*06a0*/  LOP3.LUT R6, R0, 0xfffffff8, RZ, 0xc0, !PT ;  /* 0xfffffff800067812 */ /* 0x000fe200078ec0ff */
[----:B------:R-:W-:Y:S01]  /*06b0*/  VOTEU.ALL UP2, P1 ;  /* 0x00000000003f7886 */ /* 0x000fe20000840000 */
[----:B-1----:R-:W-:Y:S01]  /*06c0*/  IMAD.MOV R8, RZ, RZ, -R10 ;  /* 0x000000ffff087224 */ /* 0x002fe200078e0a0a */
[----:B------:R-:W1:Y:S01]  /*06d0*/  @!UP1 S2UR UR11, SR_CgaCtaId ;  /* 0x00000000000b99c3 */ /* 0x000e620000008800 */
[----:B------:R-:W-:Y:S01]  /*06e0*/  FMUL R7, R7, UR4 ;  /* 0x0000000407077c20 */ /* 0x000fe20008400000 */
[----:B------:R-:W-:Y:S01]  /*06f0*/  IMAD.IADD R6, R12, 0x1, -R6 ;  /* 0x000000010c067824 */ /* 0x000fe200078e0a06 */
[----:B------:R-:W-:Y:S01]  /*0700*/  UMOV UR4, 0x20 ;  /* 0x0000002000047882 */ /* 0x000fe20000000000 */
[----:B0-----:R-:W-:Y:S01]  /*0710*/  IMAD R15, R11, R8, UR14 ;  /* 0x0000000e0b0f7e24 */ /* 0x001fe2000f8e0208 */
[----:B------:R-:W-:-:S04]  /*0720*/  @!UP0 UIADD3 UR4, -UR4, 0x100000, URZ ;  /* 0x0010000004048890 */ /* 0x000fc8000fffe13f */
[----:B------:R-:W-:Y:S02]  /*0730*/  @!UP0 USHF.L.U32 UR5, UR4, 0xb, URZ ;  /* 0x0000000b04058899 */ /* 0x000fe4000800063f */
[----:B------:R-:W-:Y:S01]  /*0740*/  @!UP0 USHF.L.U32 UR4, UR4, 0x1, URZ ;  /* 0x0000000104048899 */ /* 0x000fe2000800063f */
[----:B------:R-:W0:Y:S01]  /*0750*/  SHFL.IDX PT, R8, R5, RZ, 0x1f ;  /* 0x00001fff05087589 */ /* 0x000e2200000e0000 */
[----:B------:R-:W3:Y:S01]  /*0760*/  F2I.U32.TRUNC.NTZ R7, R7 ;  /* 0x0000000700077305 */ /* 0x000ee2000020f000 */
[----:B------:R-:W-:Y:S01]  /*0770*/  VOTEU.ALL UP3, P1 ;  /* 0x00000000003f7886 */ /* 0x000fe20000860000 */
[----:B------:R-:W-:Y:S01]  /*0780*/  ISETP.NE.AND P2, PT, R6, R15, PT ;  /* 0x0000000f0600720c */ /* 0x000fe20003f45270 */
[----:B------:R-:W-:Y:S01]  /*0790*/  VOTEU.ALL UP4, P1 ;  /* 0x00000000003f7886 */ /* 0x000fe20000880000 */
[----:B------:R-:W5:Y:S01]  /*07a0*/  LDC R6, c[0x0][0x140] ;  /* 0x00005000ff067b82 */ /* 0x000f620000000800 */
[----:B------:R-:W-:Y:S01]  /*07b0*/  VOTEU.ALL UP5, P1 ;  /* 0x00000000003f7886 */ /* 0x000fe200008a0000 */
[----:B--2---:R-:W-:-:S02]  /*07c0*/  @!UP0 ULEA UR7, UR8, UR7, 0x18 ;  /* 0x0000000708078291 */ /* 0x004fc4000f8ec03f */
[----:B------:R-:W-:-:S04]  /*07d0*/  @!UP1 UIADD3 UR8, -UR9, 0x100000, URZ ;  /* 0x0010000009089890 */ /* 0x000fc8000fffe13f */
[----:B------:R-:W-:Y:S02]  /*07e0*/  @!UP1 USHF.L.U32 UR9, UR8, 0xb, URZ ;  /* 0x0000000b08099899 */ /* 0x000fe4000800063f */
[----:B------:R-:W-:Y:S01]  /*07f0*/  @!UP1 USHF.L.U32 UR8, UR8, 0x1, URZ ;  /* 0x0000000108089899 */ /* 0x000fe2000800063f */
[----:B------:R-:W-:Y:S01]  /*0800*/  VOTEU.ALL UP0, P0 ;  /* 0x00000000003f7886 */ /* 0x000fe20000000000 */
[----:B---3--:R-:W-:Y:S01]  /*0810*/  IMAD.MOV R16, RZ, RZ, -R7 ;  /* 0x000000ffff107224 */ /* 0x008fe200078e0a07 */
[----:B------:R-:W-:Y:S01]  /*0820*/  @P2 SHF.R.S32.HI R0, RZ, 0x3, R0 ;  /* 0x00000003ff002819 */ /* 0x000fe20000011400 */
[----:B-1----:R-:W-:Y:S01]  /*0830*/  @!UP1 ULEA UR10, UR11, UR10, 0x18 ;  /* 0x0000000a0b0a9291 */ /* 0x002fe2000f8ec03f */
[----:B------:R-:W-:Y:S01]  /*0840*/  VOTEU.ALL UP1, P0 ;  /* 0x00000000003f7886 */ /* 0x000fe20000020000 */
[----:B----4-:R-:W-:Y:S01]  /*0850*/  IMAD R7, R17, R16, R4 ;  /* 0x0000001011077224 */ /* 0x010fe200078e0204 */
[----:B------:R-:W-:Y:S01]  /*0860*/  LOP3.LUT P0, RZ, R2, 0x7, RZ, 0xc0, !PT ;  /* 0x0000000702ff7812 */ /* 0x000fe2000780c0ff */
[----:B------:R-:W1:Y:S02]  /*0870*/  FENCE.VIEW.ASYNC.S ;  /* 0x00000000000073c6 */ /* 0x000e640000000000 */
[----:B-1----:R1:W2:Y:S01]  /*0880*/  @!UP0 SYNCS.EXCH.64 URZ, [UR7+0x80], UR4 ;  /* 0x00008004073f85b2 */ /* 0x0022a20008000100 */
[----:B0-----:R-:W-:-:S02]  /*0890*/  R2UR UR18, R8 ;  /* 0x00000000081272ca */ /* 0x001fc400000e0000 */
[----:B------:R-:W-:Y:S01]  /*08a0*/  @P2 ISETP.NE.AND P4, PT, R0, R7, PT ;  /* 0x000000070000220c */ /* 0x000fe20003f85270 */
[----:B------:R-:W-:Y:S01]  /*08b0*/  IMAD.MOV.U32 R0, RZ, RZ, 0x1 ;  /* 0x00000001ff007424 */ /* 0x000fe200078e00ff */
[----:B------:R-:W-:Y:S02]  /*08c0*/  ISETP.LT.U32.AND P0, PT, R12, 0x8, !P0 ;  /* 0x000000080c00780c */ /* 0x000fe40004701070 */
[----:B------:R-:W-:Y:S02]  /*08d0*/  @P2 SEL R0, RZ, 0x1, P4 ;  /* 0x00000001ff002807 */ /* 0x000fe40002000000 */
[----:B------:R-:W-:Y:S02]  /*08e0*/  SEL R7, RZ, 0x1, !P0 ;  /* 0x00000001ff077807 */ /* 0x000fe40004000000 */
[----:B-----5:R-:W-:Y:S02]  /*08f0*/  ISETP.EQ.U32.AND P1, PT, R6, 0x1, PT ;  /* 0x000000010600780c */ /* 0x020fe40003f22070 */
[----:B------:R-:W-:Y:S01]  /*0900*/  LOP3.LUT R0, R0, R7, RZ, 0xc0, !PT ;  /* 0x0000000700007212 */ /* 0x000fe200078ec0ff */
[----:B------:R1:W0:Y:S01]  /*0910*/  @!UP1 SYNCS.EXCH.64 URZ, [UR7+0x88], UR4 ;  /* 0x00008804073f95b2 */ /* 0x0002220008000100 */
[----:B------:R-:W-:-:S03]  /*0920*/  NOP ;  /* 0x0000000000007918 */ /* 0x000fc60000000000 */
[----:B------:R1:W-:Y:S01]  /*0930*/  STL [R1+0x70], R0 ;  /* 0x0000700001007387 */ /* 0x0003e20000100800 */
[----:B------:R1:W3:Y:S01]  /*0940*/  @!UP2 SYNCS.EXCH.64 URZ, [UR10+0x60], UR8 ;  /* 0x000060080a3fa5b2 */ /* 0x0002e20008000100 */
[----:B------:R1:W4:Y:S01]  /*0950*/  @!UP3 SYNCS.EXCH.64 URZ, [UR10+0x68], UR8 ;  /* 0x000068080a3fb5b2 */ /* 0x0003220008000100 */
[----:B------:R1:W0:Y:S01]  /*0960*/  @!UP4 SYNCS.EXCH.64 URZ, [UR10+0x70], UR8 ;  /* 0x000070080a3fc5b2 */ /* 0x0002220008000100 */
[----:B------:R1:W0:Y:S01]  /*0970*/  @!UP5 SYNCS.EXCH.64 URZ, [UR10+0x78], UR8 ;  /* 0x000078080a3fd5b2 */ /* 0x0002220008000100 */
[----:B------:R-:W-:Y:S01]  /*0980*/  NOP ;  /* 0x0000000000007918 */ /* 0x000fe20000000000 */
[----:B--2---:R-:W-:Y:S05]  /*0990*/  @!P1 BRA `(.L_x_3) ;  /* 0x0000000000089947 */ /* 0x004fea0003800000 */
[----:B0--34-:R-:W-:Y:S01]  /*09a0*/  UCGABAR_ARV ;  /* 0x00000000000079c7 */ /* 0x019fe20008000000 */
[----:B------:R-:W-:Y:S05]  /*09b0*/  BRA `(.L_x_4) ;  /* 0x0000000000047947 */ /* 0x000fea0003800000 */
.L_x_3:
[----:B0--34-:R-:W-:Y:S01]  /*09c0*/  NOP ;  /* 0x0000000000007918 */ /* 0x019fe20000000000 */
.L_x_4:
[----:B-1----:R-:W-:Y:S01]  /*09d0*/  ULDC.64 UR4, c[0x0][0x598] ;  /* 0x0001660000047ab9 */ /* 0x002fe20000000a00 */
[----:B------:R-:W-:Y:S01]  /*09e0*/  ULDC.64 UR20, c[0x0][0x208] ;  /* 0x0000820000147ab9 */ /* 0x000fe20000000a00 */
[----:B------:R-:W-:-:S04]  /*09f0*/  ISETP.NE.U32.AND P0, PT, RZ, UR4, PT ;  /* 0x00000004ff007c0c */ /* 0x000fc8000bf05070 */
[----:B------:R-:W-:-:S13]  /*0a00*/  ISETP.NE.AND.EX P0, PT, RZ, UR5, PT, P0 ;  /* 0x00000005ff007c0c */ /* 0x000fda000bf05300 */
[----:B------:R-:W-:Y:S05]  /*0a10*/  @!P0 BRA `(.L_x_5) ;  /* 0x0000000000208947 */ /* 0x000fea0003800000 */
[----:B------:R-:W0:Y:S02]  /*0a20*/  LDC.64 R6, c[0x0][0x598] ;  /* 0x00016600ff067b82 */ /* 0x000e240000000a00 */
[----:B0-----:R-:W2:Y:S02]  /*0a30*/  LDG.E.64 R6, desc[UR20][R6.64] ;  /* 0x0000001406067981 */ /* 0x001ea4000c1e1b00 */
[----:B--2---:R-:W-:-:S04]  /*0a40*/  ISETP.NE.U32.AND P0, PT, R6, RZ, PT ;  /* 0x000000ff0600720c */ /* 0x004fc80003f05070 */
[----:B------:R-:W-:-:S13]  /*0a50*/  ISETP.NE.AND.EX P0, PT, R7, RZ, PT, P0 ;  /* 0x000000ff0700720c */ /* 0x000fda0003f05300 */
[----:B------:R-:W-:Y:S05]  /*0a60*/  @!P0 BRA `(.L_x_5) ;  /* 0x00000000000c8947 */ /* 0x000fea0003800000 */
[----:B------:R-:W2:Y:S02]  /*0a70*/  LD.E R6, desc[UR20][R6.64] ;  /* 0x0000001406067980 */ /* 0x000ea4000c101900 */
[----:B--2---:R-:W-:Y:S01]  /*0a80*/  R2UR UR32, R6 ;  /* 0x00000000062072ca */ /* 0x004fe200000e0000 */
[----:B------:R-:W-:-:S14]  /*0a90*/  BRA `(.L_x_6) ;  /* 0x0000000000247947 */ /* 0x000fdc0003800000 */
.L_x_5:
[----:B------:R-:W-:Y:S02]  /*0aa0*/  ULDC.64 UR4, c[0x0][0x588] ;  /* 0x0001620000047ab9 */ /* 0x000fe40000000a00 */
[----:B------:R-:W-:-:S04]  /*0ab0*/  ISETP.NE.U32.AND P0, PT, RZ, UR4, PT ;  /* 0x00000004ff007c0c */ /* 0x000fc8000bf05070 */
[----:B------:R-:W-:-:S13]  /*0ac0*/  ISETP.NE.AND.EX P0, PT, RZ, UR5, PT, P0 ;  /* 0x00000005ff007c0c */ /* 0x000fda000bf05300 */
[----:B------:R-:W-:Y:S05]  /*0ad0*/  @!P0 BRA `(.L_x_7) ;  /* 0x0000000000108947 */ /* 0x000fea0003800000 */
[----:B------:R-:W0:Y:S02]  /*0ae0*/  LDC.64 R6, c[0x0][0x588] ;  /* 0x00016200ff067b82 */ /* 0x000e240000000a00 */
[----:B0-----:R-:W2:Y:S02]  /*0af0*/  LDG.E R6, desc[UR20][R6.64] ;  /* 0x0000001406067981 */ /* 0x001ea4000c1e1900 */
[----:B--2---:R-:W-:Y:S01]  /*0b00*/  R2UR UR32, R6 ;  /* 0x00000000062072ca */ /* 0x004fe200000e0000 */
[----:B------:R-:W-:-:S14]  /*0b10*/  BRA `(.L_x_6) ;  /* 0x0000000000047947 */ /* 0x000fdc0003800000 */
.L_x_7:
[----:B------:R-:W-:-:S05]  /*0b20*/  ULDC UR32, c[0x0][0x580] ;  /* 0x0001600000207ab9 */ /* 0x000fca0000000800 */
.L_x_6:
[----:B------:R-:W-:Y:S02]  /*0b30*/  ULDC.64 UR4, c[0x0][0x5a0] ;  /* 0x0001680000047ab9 */ /* 0x000fe40000000a00 */
        /* <DEDUP_REMOVED lines=11> */
.L_x_8:
        /* <DEDUP_REMOVED lines=8> */
.L_x_10:
[----:B------:R-:W-:-:S05]  /*0c70*/  ULDC UR31, c[0x0][0x584] ;  /* 0x00016100001f7ab9 */ /* 0x000fca0000000800 */
.L_x_9:
[----:B------:R-:W0:Y:S01]  /*0c80*/  LDC R0, c[0x0][0x65c] ;  /* 0x00019700ff007b82 */ /* 0x000e220000000800 */
[----:B------:R-:W-:Y:S01]  /*0c90*/  IMAD.U32 R6, RZ, RZ, UR14 ;  /* 0x0000000eff067e24 */ /* 0x000fe2000f8e00ff */
[----:B------:R-:W-:Y:S01]  /*0ca0*/  UISETP.NE.AND UP0, UPT, UR13, 0x2, UPT ;  /* 0x000000020d00788c */ /* 0x000fe2000bf05270 */
[----:B------:R-:W-:Y:S01]  /*0cb0*/  IMAD.MOV.U32 R7, RZ, RZ, RZ ;  /* 0x000000ffff077224 */ /* 0x000fe200078e00ff */
[----:B------:R-:W-:Y:S01]  /*0cc0*/  ULDC UR7, c[0x0][0x28c] ;  /* 0x0000a30000077ab9 */ /* 0x000fe20000000800 */
[----:B------:R-:W-:Y:S01]  /*0cd0*/  UMOV UR5, URZ ;  /* 0x0000003f00057c82 */ /* 0x000fe20008000000 */
[----:B------:R-:W-:Y:S02]  /*0ce0*/  UIADD3 UR7, UR7, 0x7f, URZ ;  /* 0x0000007f07077890 */ /* 0x000fe4000fffe03f */
[----:B------:R-:W-:Y:S01]  /*0cf0*/  PLOP3.LUT P0, PT, PT, PT, UP0, 0x80, 0x0 ;  /* 0x000000000000781c */ /* 0x000fe20003f0f008 */
[----:B------:R-:W-:Y:S01]  /*0d00*/  UMOV UR4, URZ ;  /* 0x0000003f00047c82 */ /* 0x000fe20008000000 */
[----:B------:R-:W-:Y:S01]  /*0d10*/  USHF.R.S32.HI UR10, URZ, 0x1f, UR7 ;  /* 0x0000001f3f0a7899 */ /* 0x000fe20008011407 */
[----:B------:R-:W-:-:S03]  /*0d20*/  ULDC.64 UR22, c[0x0][0x650] ;  /* 0x0001940000167ab9 */ /* 0x000fc60000000a00 */
[----:B------:R-:W-:Y:S01]  /*0d30*/  ULEA.HI UR10, UR10, UR7, URZ, 0x7 ;  /* 0x000000070a0a7291 */ /* 0x000fe2000f8f383f */
[----:B0-----:R-:W-:-:S13]  /*0d40*/  ISETP.NE.AND P2, PT, R0, 0x1, PT ;  /* 0x000000010000780c */ /* 0x001fda0003f45270 */
[----:B------:R-:W0:Y:S01]  /*0d50*/  @P2 LDC R9, c[0x0][0x10] ;  /* 0x00000400ff092b82 */ /* 0x000e220000000800 */
[----:B------:R-:W-:-:S07]  /*0d60*/  @P2 IMAD.MOV.U32 R5, RZ, RZ, RZ ;  /* 0x000000ffff052224 */ /* 0x000fce00078e00ff */
[----:B------:R-:W1:Y:S01]  /*0d70*/  @!P2 LDC R11, c[0x0][0xc] ;  /* 0x00000300ff0bab82 */ /* 0x000e620000000800 */
[----:B------:R-:W-:Y:S01]  /*0d80*/  ULDC UR8, c[0x0][0xc] ;  /* 0x0000030000087ab9 */ /* 0x000fe20000000800 */
[----:B------:R-:W-:Y:S01]  /*0d90*/  ULDC UR9, c[0x0][0x10] ;  /* 0x0000040000097ab9 */ /* 0x000fe20000000800 */
[----:B------:R-:W-:Y:S01]  /*0da0*/  ULDC UR7, c[0x0][0x14] ;  /* 0x0000050000077ab9 */ /* 0x000fe20000000800 */
[----:B------:R-:W-:-:S04]  /*0db0*/  UIMAD.WIDE.U32 UR8, UR8, UR9, URZ ;  /* 0x00000009080872a5 */ /* 0x000fc8000f8e003f */
[----:B------:R-:W-:Y:S02]  /*0dc0*/  UIMAD.WIDE.U32 UR16, UR8, UR7, URZ ;  /* 0x00000007081072a5 */ /* 0x000fe4000f8e003f */
[----:B------:R-:W-:-:S04]  /*0dd0*/  UIMAD UR13, UR9, UR7, URZ ;  /* 0x00000007090d72a4 */ /* 0x000fc8000f8e023f */
[----:B------:R-:W-:Y:S01]  /*0de0*/  UIADD3 UR13, UR17, UR13, URZ ;  /* 0x0000000d110d7290 */ /* 0x000fe2000fffe03f */
[----:B0-----:R-:W-:Y:S01]  /*0df0*/  @P2 IMAD.WIDE.U32 R8, R9, UR14, R4 ;  /* 0x0000000e09082c25 */ /* 0x001fe2000f8e0004 */
[----:B------:R-:W-:-:S03]  /*0e00*/  USHF.R.S32.HI UR14, URZ, 0x7, UR10 ;  /* 0x000000073f0e7899 */ /* 0x000fc6000801140a */
[----:B------:R-:W-:Y:S02]  /*0e10*/  @P2 IMAD.MOV.U32 R12, RZ, RZ, R8 ;  /* 0x000000ffff0c2224 */ /* 0x000fe400078e0008 */
[----:B-1----:R-:W-:-:S04]  /*0e20*/  @!P2 IMAD.WIDE.U32 R6, R4, R11, R6 ;  /* 0x0000000b0406a225 */ /* 0x002fc800078e0006 */
[----:B------:R-:W-:Y:S02]  /*0e30*/  @P2 IMAD.MOV.U32 R11, RZ, RZ, RZ ;  /* 0x000000ffff0b2224 */ /* 0x000fe400078e00ff */
[----:B------:R-:W-:Y:S02]  /*0e40*/  @!P2 IMAD.MOV.U32 R12, RZ, RZ, R6 ;  /* 0x000000ffff0ca224 */ /* 0x000fe400078e0006 */
[----:B------:R-:W-:Y:S02]  /*0e50*/  @P2 IMAD.IADD R10, R9, 0x1, R11 ;  /* 0x00000001090a2824 */ /* 0x000fe400078e020b */
[----:B------:R-:W-:Y:S01]  /*0e60*/  @!P2 IMAD.MOV.U32 R10, RZ, RZ, R7 ;  /* 0x000000ffff0aa224 */ /* 0x000fe200078e0007 */
[----:B------:R0:W-:Y:S03]  /*0e70*/  STL [R1+0x80], R12 ;  /* 0x0000800c01007387 */ /* 0x0001e60000100800 */
[----:B------:R-:W-:Y:S01]  /*0e80*/  IMAD.MOV.U32 R14, RZ, RZ, R10 ;  /* 0x000000ffff0e7224 */ /* 0x000fe200078e000a */
[----:B------:R0:W-:Y:S01]  /*0e90*/  STL [R1+0x7c], R10 ;  /* 0x00007c0a01007387 */ /* 0x0001e20000100800 */
[----:B------:R-:W-:Y:S05]  /*0ea0*/  @P0 BRA `(.L_x_11) ;  /* 0x0000000000280947 */ /* 0x000fea0003800000 */
[----:B0-----:R-:W-:Y:S01]  /*0eb0*/  IADD3 R12, P0, R12, UR16, RZ ;  /* 0x000000100c0c7c10 */ /* 0x001fe2000ff1e0ff */
[----:B------:R-:W-:Y:S02]  /*0ec0*/  UISETP.GE.U32.AND UP0, UPT, UR14, 0x5, UPT ;  /* 0x000000050e00788c */ /* 0x000fe4000bf06070 */
[----:B------:R-:W-:Y:S01]  /*0ed0*/  UIMAD.WIDE.U32 UR4, UR14, -0x33333333, URZ ;  /* 0xcccccccd0e0478a5 */ /* 0x000fe2000f8e003f */
[----:B------:R-:W-:Y:S01]  /*0ee0*/  IADD3.X R14, R14, UR13, RZ, P0, !PT ;  /* 0x0000000d0e0e7c10 */ /* 0x000fe200087fe4ff */
[----:B------:R1:W-:Y:S02]  /*0ef0*/  STL [R1+0x80], R12 ;  /* 0x0000800c01007387 */ /* 0x0003e40000100800 */
[----:B------:R-:W-:Y:S02]  /*0f00*/  USHF.R.U32.HI UR5, URZ, 0x2, UR5 ;  /* 0x000000023f057899 */ /* 0x000fe40008011605 */
[----:B------:R1:W-:Y:S01]  /*0f10*/  STL [R1+0x7c], R14 ;  /* 0x00007c0e01007387 */ /* 0x0003e20000100800 */
[----:B------:R-:W-:-:S02]  /*0f20*/  UMOV UR4, URZ ;  /* 0x0000003f00047c82 */ /* 0x000fc40008000000 */
[----:B------:R-:W-:Y:S02]  /*0f30*/  @UP0 ULOP3.LUT UR4, UR5, 0x1, URZ, 0xc0, !UPT ;  /* 0x0000000105040892 */ /* 0x000fe4000f8ec03f */
[----:B------:R-:W-:-:S12]  /*0f40*/  UIMAD UR5, UR5, -0x5, UR14 ;  /* 0xfffffffb050578a4 */ /* 0x000fd8000f8e020e */
.L_x_11:
[----:B------:R-:W-:Y:S01]  /*0f50*/  IMAD.MOV.U32 R8, RZ, RZ, -0x1 ;  /* 0xffffffffff087424 */ /* 0x000fe200078e00ff */
[----:B------:R-:W-:Y:S01]  /*0f60*/  ISETP.GE.U32.AND P0, PT, R12, UR22, PT ;  /* 0x000000160c007c0c */ /* 0x000fe2000bf06070 */
[----:B------:R-:W-:Y:S01]  /*0f70*/  IMAD.MOV.U32 R6, RZ, RZ, -0x1 ;  /* 0xffffffffff067424 */ /* 0x000fe200078e00ff */
[----:B------:R-:W-:Y:S01]  /*0f80*/  PRMT R0, RZ, 0x7610, R0 ;  /* 0x00007610ff007816 */ /* 0x000fe20000000000 */
[----:B------:R-:W-:Y:S01]  /*0f90*/  IMAD.MOV.U32 R7, RZ, RZ, -0x1 ;  /* 0xffffffffff077424 */ /* 0x000fe200078e00ff */
[----:B------:R2:W-:Y:S01]  /*0fa0*/  STL [R1+0x84], R8 ;  /* 0x0000840801007387 */ /* 0x0005e20000100800 */
[----:B------:R-:W-:-:S03]  /*0fb0*/  ISETP.GE.U32.AND.EX P0, PT, R14, UR23, PT, P0 ;  /* 0x000000170e007c0c */ /* 0x000fc6000bf06100 */
[----:B------:R2:W-:Y:S04]  /*0fc0*/  STL [R1+0x74], R6 ;  /* 0x0000740601007387 */ /* 0x0005e80000100800 */
[----:B------:R2:W-:Y:S06]  /*0fd0*/  STL [R1+0x88], R7 ;  /* 0x0000880701007387 */ /* 0x0005ec0000100800 */
[----:B------:R-:W-:Y:S05]  /*0fe0*/  @P0 BRA `(.L_x_12) ;  /* 0x0000000400380947 */ /* 0x000fea0003800000 */
[----:B------:R-:W3:Y:S01]  /*0ff0*/  LDC.64 R20, c[0x0][0x628] ;  /* 0x00018a00ff147b82 */ /* 0x000ee20000000a00 */
[----:B--2---:R-:W-:Y:S02]  /*1000*/  IMAD.MOV.U32 R6, RZ, RZ, R12 ;  /* 0x000000ffff067224 */ /* 0x004fe400078e000c */
[----:B------:R-:W-:-:S05]  /*1010*/  IMAD.MOV.U32 R7, RZ, RZ, R14 ;  /* 0x000000ffff077224 */ /* 0x000fca00078e000e */
[----:B------:R-:W2:Y:S08]  /*1020*/  LDC R0, c[0x0][0x630] ;  /* 0x00018c00ff007b82 */ /* 0x000eb00000000800 */
[----:B------:R-:W4:Y:S01]  /*1030*/  LDC.64 R22, c[0x0][0x620] ;  /* 0x00018800ff167b82 */ /* 0x000f220000000a00 */
[----:B---3--:R-:W-:-:S04]  /*1040*/  ISETP.NE.U32.AND P0, PT, R20, RZ, PT ;  /* 0x000000ff1400720c */ /* 0x008fc80003f05070 */
[----:B------:R-:W-:-:S13]  /*1050*/  ISETP.NE.AND.EX P0, PT, R21, RZ, PT, P0 ;  /* 0x000000ff1500720c */ /* 0x000fda0003f05300 */
[----:B--2-4-:R-:W-:Y:S05]  /*1060*/  @!P0 BRA `(.L_x_13) ;  /* 0x0000000000288947 */ /* 0x014fea0003800000 */
[----:B------:R-:W2:Y:S02]  /*1070*/  LDC R11, c[0x0][0x634] ;  /* 0x00018d00ff0b7b82 */ /* 0x000ea40000000800 */
[----:B--2---:R-:W-:-:S05]  /*1080*/  IADD3 R11, P0, R12, R11, RZ ;  /* 0x0000000b0c0b7210 */ /* 0x004fca0007f1e0ff */
[----:B------:R-:W-:-:S04]  /*1090*/  IMAD.X R19, RZ, RZ, R14, P0 ;  /* 0x000000ffff137224 */ /* 0x000fc800000e060e */
[----:B------:R-:W-:-:S04]  /*10a0*/  IMAD.WIDE.U32 R6, R19, R20, RZ ;  /* 0x0000001413067225 */ /* 0x000fc800078e00ff */
[----:B------:R-:W-:-:S04]  /*10b0*/  IMAD.WIDE.U32 R8, P0, R11, R21, R6 ;  /* 0x000000150b087225 */ /* 0x000fc80007800006 */
[----:B------:R-:W-:-:S04]  /*10c0*/  IMAD.WIDE.U32 R6, R11, R20, RZ ;  /* 0x000000140b067225 */ /* 0x000fc800078e00ff */
[----:B------:R-:W-:Y:S01]  /*10d0*/  IMAD.X R11, RZ, RZ, RZ, P0 ;  /* 0x000000ffff0b7224 */ /* 0x000fe200000e06ff */
[----:B------:R-:W-:Y:S01]  /*10e0*/  IADD3 RZ, P0, R7, R8, RZ ;  /* 0x0000000807ff7210 */ /* 0x000fe20007f1e0ff */
[----:B0-----:R-:W-:-:S04]  /*10f0*/  IMAD.MOV.U32 R10, RZ, RZ, R9 ;  /* 0x000000ffff0a7224 */ /* 0x001fc800078e0009 */
[----:B------:R-:W-:-:S08]  /*1100*/  IMAD.WIDE.U32.X R6, R19, R21, R10, P0 ;  /* 0x0000001513067225 */ /* 0x000fd000000e040a */
.L_x_13:
[----:B------:R-:W2:Y:S01]  /*1110*/  LDC.64 R26, c[0x0][0x640] ;  /* 0x00019000ff1a7b82 */ /* 0x000ea20000000a00 */
[-CC-:B------:R-:W-:Y:S01]  /*1120*/  SHF.R.U64 R24, R6, R0.reuse, R7.reuse ;  /* 0x0000000006187219 */ /* 0x180fe20000001207 */
[----:B------:R-:W-:Y:S01]  /*1130*/  IMAD.MOV.U32 R6, RZ, RZ, R12 ;  /* 0x000000ffff067224 */ /* 0x000fe200078e000c */
[----:B------:R-:W-:Y:S01]  /*1140*/  SHF.R.U32.HI R0, RZ, R0, R7 ;  /* 0x00000000ff007219 */ /* 0x000fe20000011607 */
[----:B------:R-:W-:Y:S01]  /*1150*/  IMAD.MOV.U32 R20, RZ, RZ, 0x1 ;  /* 0x00000001ff147424 */ /* 0x000fe200078e00ff */
[----:B------:R-:W-:-:S03]  /*1160*/  IADD3 R9, P0, RZ, -R24, RZ ;  /* 0x80000018ff097210 */ /* 0x000fc60007f1e0ff */
[----:B------:R-:W1:Y:S02]  /*1170*/  LDC R8, c[0x0][0x618] ;  /* 0x00018600ff087b82 */ /* 0x000e640000000800 */
[----:B------:R-:W-:-:S04]  /*1180*/  IMAD.X R7, RZ, RZ, ~R0, P0 ;  /* 0x000000ffff077224 */ /* 0x000fc800000e0e00 */
[-C--:B------:R-:W-:Y:S02]  /*1190*/  IMAD R0, R7, R22.reuse, RZ ;  /* 0x0000001607007224 */ /* 0x080fe400078e02ff */
[----:B0-----:R-:W0:Y:S01]  /*11a0*/  LDC R10, c[0x0][0x608] ;  /* 0x00018200ff0a7b82 */ /* 0x001e220000000800 */
[----:B------:R-:W-:Y:S02]  /*11b0*/  IMAD.MOV.U32 R7, RZ, RZ, R14 ;  /* 0x000000ffff077224 */ /* 0x000fe400078e000e */
[----:B------:R-:W-:-:S05]  /*11c0*/  IMAD.WIDE.U32 R6, R9, R22, R6 ;  /* 0x0000001609067225 */ /* 0x000fca00078e0006 */
[----:B------:R-:W3:Y:S01]  /*11d0*/  LDC R25, c[0x0][0x658] ;  /* 0x00019600ff197b82 */ /* 0x000ee20000000800 */
[----:B------:R-:W-:Y:S01]  /*11e0*/  IMAD R9, R9, R23, R0 ;  /* 0x0000001709097224 */ /* 0x000fe200078e0200 */
[----:B--2---:R-:W-:Y:S01]  /*11f0*/  ISETP.NE.U32.AND P0, PT, R26, RZ, PT ;  /* 0x000000ff1a00720c */ /* 0x004fe20003f05070 */
[----:B------:R-:W-:Y:S02]  /*1200*/  IMAD.MOV.U32 R0, RZ, RZ, -0x1 ;  /* 0xffffffffff007424 */ /* 0x000fe400078e00ff */
[----:B------:R-:W-:Y:S01]  /*1210*/  IMAD.IADD R7, R7, 0x1, R9 ;  /* 0x0000000107077824 */ /* 0x000fe200078e0209 */
[----:B------:R-:W-:Y:S02]  /*1220*/  ISETP.NE.AND.EX P0, PT, R27, RZ, PT, P0 ;  /* 0x000000ff1b00720c */ /* 0x000fe40003f05300 */
[----:B------:R-:W2:Y:S02]  /*1230*/  LDC R21, c[0x0][0x600] ;  /* 0x00018000ff157b82 */ /* 0x000ea40000000800 */
[----:B-1----:R-:W-:-:S02]  /*1240*/  SHF.R.U64 R14, R6, R8, R7 ;  /* 0x00000008060e7219 */ /* 0x002fc40000001207 */
[----:B------:R-:W-:-:S04]  /*1250*/  SHF.R.U32.HI R7, RZ, R8, R7 ;  /* 0x00000008ff077219 */ /* 0x000fc80000011607 */
[----:B------:R-:W1:Y:S01]  /*1260*/  LDC R18, c[0x0][0x648] ;  /* 0x00019200ff127b82 */ /* 0x000e620000000800 */
[-CC-:B0-----:R-:W-:Y:S02]  /*1270*/  SHF.R.U64 R29, R14, R10.reuse, R7.reuse ;  /* 0x0000000a0e1d7219 */ /* 0x181fe40000001207 */
[----:B------:R-:W-:-:S05]  /*1280*/  SHF.R.U32.HI R6, RZ, R10, R7 ;  /* 0x0000000aff067219 */ /* 0x000fca0000011607 */
[----:B------:R-:W0:Y:S01]  /*1290*/  LDC R23, c[0x0][0x638] ;  /* 0x00018e00ff177b82 */ /* 0x000e220000000800 */
[-CC-:B---3--:R-:W-:Y:S02]  /*12a0*/  SHF.R.U64 R28, R29, R25.reuse, R6.reuse ;  /* 0x000000191d1c7219 */ /* 0x188fe40000001206 */
[-C--:B------:R-:W-:Y:S02]  /*12b0*/  SHF.L.U32 R0, R0, R25.reuse, RZ ;  /* 0x0000001900007219 */ /* 0x080fe400000006ff */
[----:B------:R-:W-:Y:S01]  /*12c0*/  SHF.R.U32.HI R7, RZ, R25, R6 ;  /* 0x00000019ff077219 */ /* 0x000fe20000011606 */
[----:B------:R-:W-:Y:S01]  /*12d0*/  IMAD.MOV.U32 R6, RZ, RZ, R28 ;  /* 0x000000ffff067224 */ /* 0x000fe200078e001c */
[----:B------:R-:W-:Y:S01]  /*12e0*/  LOP3.LUT R12, RZ, R0, RZ, 0x33, !PT ;  /* 0x00000000ff0c7212 */ /* 0x000fe200078e33ff */
[----:B------:R-:W3:Y:S01]  /*12f0*/  LDC R22, c[0x0][0x610] ;  /* 0x00018400ff167b82 */ /* 0x000ee20000000800 */
[----:B------:R-:W-:Y:S05]  /*1300*/  @!P0 BRA `(.L_x_14) ;  /* 0x0000000000288947 */ /* 0x000fea0003800000 */
[----:B------:R-:W4:Y:S02]  /*1310*/  LDC R11, c[0x0][0x64c] ;  /* 0x00019300ff0b7b82 */ /* 0x000f240000000800 */
[----:B----4-:R-:W-:-:S05]  /*1320*/  IADD3 R11, P0, R28, R11, RZ ;  /* 0x0000000b1c0b7210 */ /* 0x010fca0007f1e0ff */
[----:B------:R-:W-:-:S04]  /*1330*/  IMAD.X R19, RZ, RZ, R7, P0 ;  /* 0x000000ffff137224 */ /* 0x000fc800000e0607 */
[----:B------:R-:W-:-:S04]  /*1340*/  IMAD.WIDE.U32 R6, R19, R26, RZ ;  /* 0x0000001a13067225 */ /* 0x000fc800078e00ff */
[----:B------:R-:W-:-:S04]  /*1350*/  IMAD.WIDE.U32 R8, P0, R11, R27, R6 ;  /* 0x0000001b0b087225 */ /* 0x000fc80007800006 */
[----:B------:R-:W-:-:S04]  /*1360*/  IMAD.WIDE.U32 R6, R11, R26, RZ ;  /* 0x0000001a0b067225 */ /* 0x000fc800078e00ff */
[----:B------:R-:W-:Y:S01]  /*1370*/  IMAD.X R11, RZ, RZ, RZ, P0 ;  /* 0x000000ffff0b7224 */ /* 0x000fe200000e06ff */
[----:B------:R-:W-:Y:S01]  /*1380*/  IADD3 RZ, P0, R7, R8, RZ ;  /* 0x0000000807ff7210 */ /* 0x000fe20007f1e0ff */
[----:B------:R-:W-:-:S04]  /*1390*/  IMAD.MOV.U32 R10, RZ, RZ, R9 ;  /* 0x000000ffff0a7224 */ /* 0x000fc800078e0009 */
[----:B------:R-:W-:-:S08]  /*13a0*/  IMAD.WIDE.U32.X R6, R19, R27, R10, P0 ;  /* 0x0000001b13067225 */ /* 0x000fd000000e040a */
.L_x_14:
[----:B-1----:R-:W-:Y:S01]  /*13b0*/  SHF.R.U64 R6, R6, R18, R7 ;  /* 0x0000001206067219 */ /* 0x002fe20000001207 */
[----:B--2---:R-:W-:Y:S01]  /*13c0*/  VIADD R7, R21, 0xffffffff ;  /* 0xffffffff15077836 */ /* 0x004fe20000000000 */
[----:B------:R-:W-:Y:S01]  /*13d0*/  SHF.L.U32 R0, R20, R25, RZ ;  /* 0x0000001914007219 */ /* 0x000fe200000006ff */
[----:B------:R-:W-:Y:S01]  /*13e0*/  @P2 IMAD R15, R17, R16, R4 ;  /* 0x00000010110f2224 */ /* 0x000fe200078e0204 */
[----:B------:R-:W-:Y:S01]  /*13f0*/  LOP3.LUT R5, R29, R12, RZ, 0xc0, !PT ;  /* 0x0000000c1d057212 */ /* 0x000fe200078ec0ff */
[----:B------:R-:W-:-:S04]  /*1400*/  IMAD.MOV R8, RZ, RZ, -R6 ;  /* 0x000000ffff087224 */ /* 0x000fc800078e0a06 */
[----:B------:R-:W-:Y:S01]  /*1410*/  IMAD R4, R0, R6, R5 ;  /* 0x0000000600047224 */ /* 0x000fe200078e0205 */
[----:B------:R-:W-:Y:S01]  /*1420*/  LOP3.LUT R5, R14, R7, RZ, 0xc0, !PT ;  /* 0x000000070e057212 */ /* 0x000fe200078ec0ff */
[----:B0-----:R-:W-:Y:S02]  /*1430*/  IMAD R0, R8, R23, R28 ;  /* 0x0000001708007224 */ /* 0x001fe400078e021c */
[----:B------:R-:W-:Y:S02]  /*1440*/  IMAD.MOV.U32 R6, RZ, RZ, 0x1 ;  /* 0x00000001ff067424 */ /* 0x000fe400078e00ff */
[----:B---3--:R-:W-:Y:S02]  /*1450*/  IMAD R4, R4, R22, R15 ;  /* 0x0000001604047224 */ /* 0x008fe400078e020f */
[----:B------:R-:W-:Y:S01]  /*1460*/  IMAD R5, R0, R21, R5 ;  /* 0x0000001500057224 */ /* 0x000fe200078e0205 */
[----:B------:R-:W-:-:S04]  /*1470*/  PRMT R0, R6, 0x7610, R0 ;  /* 0x0000761006007816 */ /* 0x000fc80000000000 */
[----:B------:R-:W-:Y:S02]  /*1480*/  SEL R6, R5, R4, !P2 ;  /* 0x0000000405067207 */ /* 0x000fe40005000000 */
[----:B------:R-:W-:-:S03]  /*1490*/  SEL R4, R4, R5, !P2 ;  /* 0x0000000504047207 */ /* 0x000fc60005000000 */
[----:B------:R3:W-:Y:S04]  /*14a0*/  STL [R1+0x88], R6 ;  /* 0x0000880601007387 */ /* 0x0007e80000100800 */
[----:B------:R3:W-:Y:S04]  /*14b0*/  STL [R1+0x74], R24 ;  /* 0x0000741801007387 */ /* 0x0007e80000100800 */
[----:B------:R3:W-:Y:S02]  /*14c0*/  STL [R1+0x84], R4 ;  /* 0x0000840401007387 */ /* 0x0007e40000100800 */
.L_x_12:
[----:B------:R-:W-:Y:S05]  /*14d0*/  @!P1 BRA `(.L_x_15) ;  /* 0x00000000000c9947 */ /* 0x000fea0003800000 */
[----:B------:R-:W-:Y:S01]  /*14e0*/  UCGABAR_WAIT ;  /* 0x0000000000007dc7 */ /* 0x000fe20008000000 */
[----:B------:R-:W-:Y:S01]  /*14f0*/  CCTL.IVALL ;  /* 0x00000000ff00798f */ /* 0x000fe20002000000 */
[----:B------:R-:W-:Y:S05]  /*1500*/  BRA `(.L_x_16) ;  /* 0x0000000000047947 */ /* 0x000fea0003800000 */
.L_x_15:
[----:B------:R-:W-:Y:S06]  /*1510*/  BAR.SYNC.DEFER_BLOCKING 0x0 ;  /* 0x0000000000007b1d */ /* 0x000fec0000010000 */
.L_x_16:
[----:B------:R-:W-:Y:S05]  /*1520*/  @!P3 BRA `(.L_x_17) ;  /* 0x000000dc0054b947 */ /* 0x000fea0003800000 */
[----:B------:R-:W-:-:S06]  /*1530*/  UISETP.GT.U32.AND UP0, UPT, UR12, 0x1, UPT ;  /* 0x000000010c00788c */ /* 0x000fcc000bf04070 */
[----:B------:R-:W-:-:S13]  /*1540*/  PLOP3.LUT P0, PT, PT, PT, UP0, 0x80, 0x0 ;  /* 0x000000000000781c */ /* 0x000fda0003f0f008 */
[----:B------:R-:W-:Y:S05]  /*1550*/  @P0 EXIT ;  /* 0x000000000000094d */ /* 0x000fea0003800000 */
.L_x_18:
[----:B------:R-:W-:-:S08]  /*1560*/  NOP ;  /* 0x0000000000007918 */ /* 0x000fd00000000000 */
[----:B------:R-:W4:Y:S02]  /*1570*/  USETMAXREG.TRY_ALLOC.CTAPOOL UP0, 0xe8 ;  /* 0x000000e8000079c8 */ /* 0x000f240008000600 */
[----:B----4-:R-:W-:-:S13]  /*1580*/  PLOP3.LUT P0, PT, PT, PT, UP0, 0x80, 0x0 ;  /* 0x000000000000781c */ /* 0x010fda0003f0f008 */
[----:B------:R-:W-:Y:S05]  /*1590*/  @!P0 BRA `(.L_x_18) ;  /* 0xfffffffc00f08947 */ /* 0x000fea000383ffff */
[----:B------:R-:W-:-:S13]  /*15a0*/  LOP3.LUT P0, RZ, R0, 0xff, RZ, 0xc0, !PT ;  /* 0x000000ff00ff7812 */ /* 0x000fda000780c0ff */
[----:B------:R-:W-:Y:S05]  /*15b0*/  @!P0 EXIT ;  /* 0x000000000000894d */ /* 0x000fea0003800000 */
[----:B------:R-:W4:Y:S01]  /*15c0*/  S2UR UR6, SR_CgaCtaId ;  /* 0x00000000000679c3 */ /* 0x000f220000008800 */
[CC--:B------:R-:W-:Y:S01]  /*15d0*/  LEA.HI R0, R13.reuse, R2.reuse, RZ, 0x2 ;  /* 0x000000020d007211 */ /* 0x0c0fe200078f10ff */
[----:B------:R-:W-:Y:S01]  /*15e0*/  UIADD3 UR7, UR18, -0x1, URZ ;  /* 0xffffffff12077890 */ /* 0x000fe2000fffe03f */
[----:B------:R-:W-:Y:S01]  /*15f0*/  LEA.HI R13, R13, R2, RZ, 0x5 ;  /* 0x000000020d0d7211 */ /* 0x000fe200078f28ff */
[----:B------:R-:W-:Y:S01]  /*1600*/  UMOV UR22, 0x400 ;  /* 0x0000040000167882 */ /* 0x000fe20000000000 */
[--C-:B---3--:R-:W-:Y:S01]  /*1610*/  SHF.R.S32.HI R4, RZ, 0x2, R0.reuse ;  /* 0x00000002ff047819 */ /* 0x108fe20000011400 */
[----:B------:R-:W-:Y:S01]  /*1620*/  UISETP.LT.AND UP0, UPT, UR14, 0x1, UPT ;  /* 0x000000010e00788c */ /* 0x000fe2000bf01270 */
[----:B------:R-:W-:Y:S01]  /*1630*/  SHF.R.S32.HI R3, RZ, 0x1f, R0 ;  /* 0x0000001fff037819 */ /* 0x000fe20000011400 */
[----:B------:R-:W-:Y:S01]  /*1640*/  ULOP3.LUT UR30, UR15, 0x1, URZ, 0xfc, !UPT ;  /* 0x000000010f1e7892 */ /* 0x000fe2000f8efc3f */
[----:B------:R-:W-:Y:S01]  /*1650*/  SHF.R.S32.HI R13, RZ, 0x5, R13 ;  /* 0x00000005ff0d7819 */ /* 0x000fe2000001140d */
[----:B------:R-:W-:Y:S01]  /*1660*/  USEL UR19, UR14, 0x1, UP0 ;  /* 0x000000010e137887 */ /* 0x000fe20008000000 */
[----:B------:R-:W-:Y:S01]  /*1670*/  LEA.HI R3, R3, R4, RZ, 0x3 ;  /* 0x0000000403037211 */ /* 0x000fe200078f18ff */
[----:B------:R-:W-:-:S02]  /*1680*/  UISETP.NE.AND UP0, UPT, UR7, URZ, UPT ;  /* 0x0000003f0700728c */ /* 0x000fc4000bf05270 */
[----:B------:R-:W-:Y:S01]  /*1690*/  USHF.L.U32 UR29, UR14, 0x1, URZ ;  /* 0x000000010e1d7899 */ /* 0x000fe2000800063f */
[----:B------:R-:W-:Y:S01]  /*16a0*/  LOP3.LUT R3, R3, 0xfffffff8, RZ, 0xc0, !PT ;  /* 0xfffffff803037812 */ /* 0x000fe200078ec0ff */
[----:B------:R-:W-:Y:S02]  /*16b0*/  UIADD3 UR19, -UR19, UR14, URZ ;  /* 0x0000000e13137290 */ /* 0x000fe4000fffe13f */
[----:B------:R-:W-:Y:S02]  /*16c0*/  USEL UR27, URZ, 0x1, UP0 ;  /* 0x000000013f1b7887 */ /* 0x000fe40008000000 */
[----:B------:R-:W-:Y:S01]  /*16d0*/  IMAD.IADD R4, R4, 0x1, -R3 ;  /* 0x0000000104047824 */ /* 0x000fe200078e0a03 */
[----:B------:R-:W-:Y:S01]  /*16e0*/  LOP3.LUT R3, R0, 0xfffffffc, RZ, 0xc0, !PT ;  /* 0xfffffffc00037812 */ /* 0x000fe200078ec0ff */
[----:B----4-:R-:W-:-:S03]  /*16f0*/  ULEA UR22, UR6, UR22, 0x18 ;  /* 0x0000001606167291 */ /* 0x010fc6000f8ec03f */
[--C-:B------:R-:W-:Y:S01]  /*1700*/  SHF.R.S32.HI R5, RZ, 0x1f, R4.reuse ;  /* 0x0000001fff057819 */ /* 0x100fe20000011404 */
[----:B------:R-:W-:Y:S01]  /*1710*/  USHF.L.U32 UR6, UR7, 0x3, URZ ;  /* 0x0000000307067899 */ /* 0x000fe2000800063f */
[C-C-:B------:R-:W-:Y:S01]  /*1720*/  IMAD R0, R13.reuse, -0x10, -R4.reuse ;  /* 0xfffffff00d007824 */ /* 0x140fe200078e0a04 */
[----:B------:R-:W-:Y:S01]  /*1730*/  UIADD3 UR28, UR22, 0x60, URZ ;  /* 0x00000060161c7890 */ /* 0x000fe2000fffe03f */
[----:B--2---:R-:W-:Y:S01]  /*1740*/  IMAD.IADD R6, R2, 0x1, -R3 ;  /* 0x0000000102067824 */ /* 0x004fe200078e0a03 */
[----:B------:R-:W-:Y:S01]  /*1750*/  ULOP3.LUT UR6, UR6, 0x8, URZ, 0xc0, !UPT ;  /* 0x0000000806067892 */ /* 0x000fe2000f8ec03f */
[----:B------:R-:W-:Y:S01]  /*1760*/  IMAD.WIDE R2, R13, 0x10, R4 ;  /* 0x000000100d027825 */ /* 0x000fe200078e0204 */
[----:B------:R-:W-:Y:S02]  /*1770*/  ULEA UR18, UR18, UR28, 0x3 ;  /* 0x0000001c12127291 */ /* 0x000fe4000f8e183f */
[----:B------:R-:W-:Y:S01]  /*1780*/  ULOP3.LUT UR26, UR6, 0x8, URZ, 0x3c, !UPT ;  /* 0x00000008061a7892 */ /* 0x000fe2000f8e3c3f */
[----:B------:R2:W-:Y:S01]  /*1790*/  STL [R1+0x8c], R6 ;  /* 0x00008c0601007387 */ /* 0x0005e20000100800 */
[----:B------:R-:W-:-:S03]  /*17a0*/  ULOP3.LUT UR12, UR6, 0x18, URZ, 0x3c, !UPT ;  /* 0x00000018060c7892 */ /* 0x000fc6000f8e3c3f */
[----:B------:R-:W-:Y:S02]  /*17b0*/  ULDC UR6, c[0x0][0x284] ;  /* 0x0000a10000067ab9 */ /* 0x000fe40000000800 */
[----:B------:R-:W-:-:S05]  /*17c0*/  VIADD R0, R0, UR6 ;  /* 0x0000000600007c36 */ /* 0x000fca0008000000 */
[----:B------:R2:W-:Y:S04]  /*17d0*/  STL [R1+0x98], R0 ;  /* 0x0000980001007387 */ /* 0x0005e80000100800 */
[----:B------:R2:W-:Y:S02]  /*17e0*/  STL.64 [R1+0x90], R2 ;  /* 0x0000900201007387 */ /* 0x0005e40000100a00 */
.L_x_301:
[----:B--2---:R-:W-:Y:S01]  /*17f0*/  IMAD.U32 R0, RZ, RZ, UR27 ;  /* 0x0000001bff007e24 */ /* 0x004fe2000f8e00ff */
[----:B0-----:R-:W2:Y:S01]  /*1800*/  LDC R2, c[0x0][0x28c] ;  /* 0x0000a300ff027b82 */ /* 0x001ea20000000800 */
[----:B------:R-:W-:Y:S01]  /*1810*/  UMOV UR6, URZ ;  /* 0x0000003f00067c82 */ /* 0x000fe20008000000 */
[----:B------:R-:W-:Y:S02]  /*1820*/  UMOV UR23, UR5 ;  /* 0x0000000500177c82 */ /* 0x000fe40008000000 */
[----:B------:R-:W-:-:S04]  /*1830*/  SHF.L.U32 R0, R0, 0x1f, RZ ;  /* 0x0000001f00007819 */ /* 0x000fc800000006ff */
[----:B------:R-:W3:Y:S01]  /*1840*/  SYNCS.PHASECHK.TRANS64.TRYWAIT P0, [UR18+-0x8], R0 ;  /* 0xfffff800ff0075a7 */ /* 0x000ee20008000152 */
[----:B--2---:R-:W-:Y:S01]  /*1850*/  ISETP.GE.AND P1, PT, R2, 0x1, PT ;  /* 0x000000010200780c */ /* 0x004fe20003f26270 */
[----:B---34-:R-:W-:-:S12]  /*1860*/  @!P0 BRA `(.L_x_19) ;  /* 0x000000e800e88947 */ /* 0x018fd80003800000 */
.L_x_324:
[----:B------:R3:W-:Y:S01]  /*1870*/  STL [R1+0x6c], RZ ;  /* 0x00006cff01007387 */ /* 0x0007e20000100800 */
[----:B------:R-:W-:Y:S01]  /*1880*/  UMOV UR24, UR4 ;  /* 0x0000000400187c82 */ /* 0x000fe20008000000 */
[----:B------:R-:W-:Y:S01]  /*1890*/  UMOV UR7, URZ ;  /* 0x0000003f00077c82 */ /* 0x000fe20008000000 */
[----:B------:R-:W-:Y:S01]  /*18a0*/  UMOV UR8, URZ ;  /* 0x0000003f00087c82 */ /* 0x000fe20008000000 */
[----:B------:R3:W-:Y:S01]  /*18b0*/  STL [R1+0x68], RZ ;  /* 0x000068ff01007387 */ /* 0x0007e20000100800 */
[----:B--2---:R-:W-:Y:S01]  /*18c0*/  IMAD.MOV.U32 R0, RZ, RZ, RZ ;  /* 0x000000ffff007224 */ /* 0x004fe200078e00ff */
[----:B------:R-:W-:Y:S02]  /*18d0*/  CS2R R2, SRZ ;  /* 0x0000000000027805 */ /* 0x000fe4000001ff00 */
[----:B------:R-:W-:Y:S01]  /*18e0*/  CS2R R4, SRZ ;  /* 0x0000000000047805 */ /* 0x000fe2000001ff00 */
[----:B------:R3:W-:Y:S01]  /*18f0*/  STL [R1+0x64], RZ ;  /* 0x000064ff01007387 */ /* 0x0007e20000100800 */
[----:B------:R-:W-:-:S02]  /*1900*/  CS2R R6, SRZ ;  /* 0x0000000000067805 */ /* 0x000fc4000001ff00 */
[----:B------:R-:W-:Y:S02]  /*1910*/  CS2R R8, SRZ ;  /* 0x0000000000087805 */ /* 0x000fe4000001ff00 */
[----:B0-----:R-:W-:Y:S01]  /*1920*/  CS2R R10, SRZ ;  /* 0x00000000000a7805 */ /* 0x001fe2000001ff00 */
[----:B------:R3:W-:Y:S01]  /*1930*/  STL [R1+0x60], RZ ;  /* 0x000060ff01007387 */ /* 0x0007e20000100800 */
[----:B-1----:R-:W-:Y:S02]  /*1940*/  CS2R R12, SRZ ;  /* 0x00000000000c7805 */ /* 0x002fe4000001ff00 */
[----:B------:R-:W-:Y:S02]  /*1950*/  CS2R R14, SRZ ;  /* 0x00000000000e7805 */ /* 0x000fe4000001ff00 */
[----:B------:R-:W-:Y:S01]  /*1960*/  CS2R R16, SRZ ;  /* 0x0000000000107805 */ /* 0x000fe2000001ff00 */
[----:B------:R3:W-:Y:S01]  /*1970*/  STL [R1+0x5c], RZ ;  /* 0x00005cff01007387 */ /* 0x0007e20000100800 */
[----:B------:R-:W-:-:S02]  /*1980*/  CS2R R18, SRZ ;  /* 0x0000000000127805 */ /* 0x000fc4000001ff00 */
[----:B------:R-:W-:Y:S02]  /*1990*/  CS2R R20, SRZ ;  /* 0x0000000000147805 */ /* 0x000fe4000001ff00 */
[----:B------:R-:W-:Y:S01]  /*19a0*/  CS2R R22, SRZ ;  /* 0x0000000000167805 */ /* 0x000fe2000001ff00 */
[----:B------:R3:W-:Y:S01]  /*19b0*/  STL [R1+0x58], RZ ;  /* 0x000058ff01007387 */ /* 0x0007e20000100800 */
[----:B------:R-:W-:Y:S02]  /*19c0*/  CS2R R152, SRZ ;  /* 0x0000000000987805 */ /* 0x000fe4000001ff00 */
        /* <DEDUP_REMOVED lines=48> */
[----:B------:R-:W-:Y:S01]  /*1cd0*/  CS2R R226, SRZ ;  /* 0x0000000000e27805 */ /* 0x000fe2000001ff00 */
[----:B------:R-:W-:Y:S01]  /*1ce0*/  IMAD.MOV.U32 R228, RZ, RZ, RZ ;  /* 0x000000ffffe47224 */ /* 0x000fe200078e00ff */
[----:B------:R3:W-:Y:S01]  /*1cf0*/  STL [R1+0x24], RZ ;  /* 0x000024ff01007387 */ /* 0x0007e20000100800 */
[----:B------:R-:W-:Y:S02]  /*1d00*/  CS2R R24, SRZ ;  /* 0x0000000000187805 */ /* 0x000fe4000001ff00 */
[----:B------:R-:W-:-:S02]  /*1d10*/  CS2R R26, SRZ ;  /* 0x00000000001a7805 */ /* 0x000fc4000001ff00 */
[----:B------:R-:W-:Y:S01]  /*1d20*/  CS2R R28, SRZ ;  /* 0x00000000001c7805 */ /* 0x000fe2000001ff00 */
[----:B------:R3:W-:Y:S01]  /*1d30*/  STL [R1+0x20], RZ ;  /* 0x000020ff01007387 */ /* 0x0007e20000100800 */
[----:B------:R-:W-:Y:S02]  /*1d40*/  CS2R R30, SRZ ;  /* 0x00000000001e7805 */ /* 0x000fe4000001ff00 */
[----:B------:R-:W-:Y:S02]  /*1d50*/  CS2R R32, SRZ ;  /* 0x0000000000207805 */ /* 0x000fe4000001ff00 */
[----:B------:R-:W-:Y:S01]  /*1d60*/  CS2R R34, SRZ ;  /* 0x0000000000227805 */ /* 0x000fe2000001ff00 */
        /* <DEDUP_REMOVED lines=28> */
[----:B------:R3:W-:Y:S01]  /*1f30*/  STL [R1], RZ ;  /* 0x000000ff01007387 */ /* 0x0007e20000100800 */
[----:B------:R-:W-:Y:S02]  /*1f40*/  CS2R R78, SRZ ;  /* 0x00000000004e7805 */ /* 0x000fe4000001ff00 */
[----:B------:R-:W-:Y:S02]  /*1f50*/  CS2R R80, SRZ ;  /* 0x0000000000507805 */ /* 0x000fe4000001ff00 */
[----:B------:R-:W-:Y:S02]  /*1f60*/  CS2R R82, SRZ ;  /* 0x0000000000527805 */ /* 0x000fe4000001ff00 */
[----:B------:R-:W-:Y:S02]  /*1f70*/  CS2R R84, SRZ ;  /* 0x0000000000547805 */ /* 0x000fe4000001ff00 */
[----:B------:R-:W-:-:S02]  /*1f80*/  CS2R R86, SRZ ;  /* 0x0000000000567805 */ /* 0x000fc4000001ff00 */
[----:B------:R-:W-:Y:S02]  /*1f90*/  CS2R R88, SRZ ;  /* 0x0000000000587805 */ /* 0x000fe4000001ff00 */
        /* <DEDUP_REMOVED lines=30> */
[----:B------:R-:W-:Y:S01]  /*2180*/  CS2R R150, SRZ ;  /* 0x0000000000967805 */ /* 0x000fe2000001ff00 */
[----:B---3--:R-:W-:Y:S06]  /*2190*/  @!P1 BRA `(.L_x_20) ;  /* 0x0000001000a09947 */ /* 0x008fec0003800000 */
[----:B------:R-:W-:-:S06]  /*21a0*/  UISETP.NE.AND UP0, UPT, UR30, 0x3, UPT ;  /* 0x000000031e00788c */ /* 0x000fcc000bf05270 */
[----:B------:R-:W-:-:S13]  /*21b0*/  PLOP3.LUT P1, PT, PT, PT, UP0, 0x80, 0x0 ;  /* 0x000000000000781c */ /* 0x000fda0003f2f008 */
[----:B------:R-:W-:Y:S05]  /*21c0*/  @!P1 BRA `(.L_x_21) ;  /* 0x0000000000049947 */ /* 0x000fea0003800000 */
[----:B------:R-:W-:Y:S01]  /*21d0*/  BPT.TRAP 0x1 ;  /* 0x000000040000795c */ /* 0x000fe20000300000 */
.L_x_21:
[----:B------:R-:W-:Y:S01]  /*21e0*/  ULEA UR6, UR5, UR22, 0x3 ;  /* 0x0000001605067291 */ /* 0x000fe2000f8e183f */
[----:B------:R-:W-:-:S05]  /*21f0*/  IMAD.U32 R0, RZ, RZ, UR4 ;  /* 0x00000004ff007e24 */ /* 0x000fca000f8e00ff */
[----:B------:R-:W-:-:S04]  /*2200*/  SHF.L.U32 R0, R0, 0x1f, RZ ;  /* 0x0000001f00007819 */ /* 0x000fc800000006ff */
[----:B------:R0:W1:Y:S01]  /*2210*/  SYNCS.PHASECHK.TRANS64.TRYWAIT P0, [UR6], R0 ;  /* 0x00000000ff0075a7 */ /* 0x0000620008000146 */
[----:B------:R-:W-:Y:S05]  /*2220*/  @!P1 BRA `(.L_x_22) ;  /* 0x0000000000049947 */ /* 0x000fea0003800000 */
[----:B------:R-:W-:Y:S01]  /*2230*/  BPT.TRAP 0x1 ;  /* 0x000000040000795c */ /* 0x000fe20000300000 */
.L_x_22:
[----:B-1----:R-:W-:Y:S05]  /*2240*/  @P0 BRA `(.L_x_23) ;  /* 0x0000000000080947 */ /* 0x002fea0003800000 */
[----:B------:R-:W1:Y:S02]  /*2250*/  SYNCS.PHASECHK.TRANS64.TRYWAIT P0, [UR6], R0 ;  /* 0x00000000ff0075a7 */ /* 0x000e640008000146 */
[----:B-1----:R-:W-:Y:S05]  /*2260*/  @!P0 BRA `(.L_x_24) ;  /* 0x000000e000808947 */ /* 0x002fea0003800000 */
.L_x_23:
[----:B------:R-:W-:Y:S01]  /*2270*/  UIADD3 UR6, UR22, 0x180, URZ ;  /* 0x0000018016067890 */ /* 0x000fe2000fffe03f */
[----:B------:R-:W-:Y:S01]  /*2280*/  WARPGROUP.ARRIVE ;  /* 0x00000000000079c5 */ /* 0x000fe20000000000 */
[----:B------:R-:W-:Y:S01]  /*2290*/  UIADD3 UR7, UR22, 0xa180, URZ ;  /* 0x0000a18016077890 */ /* 0x000fe2000fffe03f */
[----:B------:R2:W-:Y:S01]  /*22a0*/  STL [R1+0x6c], RZ ;  /* 0x00006cff01007387 */ /* 0x0005e20000100800 */
[----:B------:R-:W-:Y:S01]  /*22b0*/  USHF.R.U32.HI UR6, URZ, 0x4, UR6 ;  /* 0x000000043f067899 */ /* 0x000fe20008011606 */
[----:B01----:R-:W-:Y:S01]  /*22c0*/  IMAD.MOV.U32 R0, RZ, RZ, RZ ;  /* 0x000000ffff007224 */ /* 0x003fe200078e00ff */
[----:B------:R-:W-:Y:S01]  /*22d0*/  USHF.R.U32.HI UR7, URZ, 0x4, UR7 ;  /* 0x000000043f077899 */ /* 0x000fe20008011607 */
[----:B------:R2:W-:Y:S01]  /*22e0*/  STL [R1+0x68], RZ ;  /* 0x000068ff01007387 */ /* 0x0005e20000100800 */
[----:B------:R-:W-:Y:S01]  /*22f0*/  ULOP3.LUT UR6, UR6, 0x3fff, URZ, 0xc0, !UPT ;  /* 0x00003fff06067892 */ /* 0x000fe2000f8ec03f */
[----:B------:R-:W-:Y:S01]  /*2300*/  CS2R R2, SRZ ;  /* 0x0000000000027805 */ /* 0x000fe2000001ff00 */
[----:B------:R-:W-:Y:S01]  /*2310*/  ULOP3.LUT UR7, UR7, 0x3fff, URZ, 0xc0, !UPT ;  /* 0x00003fff07077892 */ /* 0x000fe2000f8ec03f */
[----:B------:R2:W-:Y:S01]  /*2320*/  STL [R1+0x64], RZ ;  /* 0x000064ff01007387 */ /* 0x0005e20000100800 */
[----:B------:R-:W-:Y:S01]  /*2330*/  ULOP3.LUT UR6, UR6, 0x10000, URZ, 0xfc, !UPT ;  /* 0x0001000006067892 */ /* 0x000fe2000f8efc3f */
[----:B------:R-:W-:Y:S01]  /*2340*/  CS2R R4, SRZ ;  /* 0x0000000000047805 */ /* 0x000fe2000001ff00 */
[----:B------:R-:W-:Y:S01]  /*2350*/  ULOP3.LUT UR7, UR7, 0x10000, URZ, 0xfc, !UPT ;  /* 0x0001000007077892 */ /* 0x000fe2000f8efc3f */
[----:B------:R2:W-:Y:S01]  /*2360*/  STL [R1+0x60], RZ ;  /* 0x000060ff01007387 */ /* 0x0005e20000100800 */
[----:B------:R-:W-:Y:S01]  /*2370*/  ULEA UR6, UR5, UR6, 0x9 ;  /* 0x0000000605067291 */ /* 0x000fe2000f8e483f */
[----:B------:R-:W-:Y:S01]  /*2380*/  CS2R R6, SRZ ;  /* 0x0000000000067805 */ /* 0x000fe2000001ff00 */
[----:B------:R-:W-:Y:S01]  /*2390*/  ULEA UR7, UR5, UR7, 0xb ;  /* 0x0000000705077291 */ /* 0x000fe2000f8e583f */
[----:B------:R2:W-:Y:S01]  /*23a0*/  STL [R1+0x5c], RZ ;  /* 0x00005cff01007387 */ /* 0x0005e20000100800 */
[----:B------:R-:W-:Y:S01]  /*23b0*/  UMOV UR9, 0x40000040 ;  /* 0x4000004000097882 */ /* 0x000fe20000000000 */
[----:B------:R-:W-:Y:S01]  /*23c0*/  UMOV UR11, 0x40000040 ;  /* 0x40000040000b7882 */ /* 0x000fe20000000000 */
[----:B------:R-:W-:Y:S01]  /*23d0*/  CS2R R8, SRZ ;  /* 0x0000000000087805 */ /* 0x000fe2000001ff00 */
[----:B------:R-:W-:Y:S01]  /*23e0*/  UMOV UR8, UR6 ;  /* 0x0000000600087c82 */ /* 0x000fe20008000000 */
[----:B------:R2:W-:Y:S01]  /*23f0*/  STL [R1+0x58], RZ ;  /* 0x000058ff01007387 */ /* 0x0005e20000100800 */
[----:B------:R-:W-:Y:S01]  /*2400*/  UMOV UR10, UR7 ;  /* 0x00000007000a7c82 */ /* 0x000fe20008000000 */
[----:B------:R-:W-:Y:S01]  /*2410*/  CS2R R10, SRZ ;  /* 0x00000000000a7805 */ /* 0x000fe2000001ff00 */
[----:B------:R-:W-:Y:S01]  /*2420*/  QGMMA.64x256x32.F32.E5M2.E5M2 R24, gdesc[UR8], RZ, !UPT ;  /* 0x03e00000081879f3 */ /* 0x000fe2000c7038ff */
[----:B------:R-:W-:Y:S01]  /*2430*/  UIADD3 UR8, UR6, 0x2, URZ ;  /* 0x0000000206087890 */ /* 0x000fe2000fffe03f */
[----:B------:R2:W-:Y:S01]  /*2440*/  STL [R1+0x54], RZ ;  /* 0x000054ff01007387 */ /* 0x0005e20000100800 */
[----:B------:R-:W-:Y:S01]  /*2450*/  UIADD3 UR10, UR7, 0x2, URZ ;  /* 0x00000002070a7890 */ /* 0x000fe2000fffe03f */
[----:B------:R-:W-:Y:S01]  /*2460*/  CS2R R12, SRZ ;  /* 0x00000000000c7805 */ /* 0x000fe2000001ff00 */
[----:B------:R-:W-:Y:S01]  /*2470*/  UMOV UR9, 0x40000040 ;  /* 0x4000004000097882 */ /* 0x000fe20000000000 */
[----:B------:R-:W-:Y:S01]  /*2480*/  UMOV UR11, 0x40000040 ;  /* 0x40000040000b7882 */ /* 0x000fe20000000000 */
        /* <DEDUP_REMOVED lines=57> */
[----:B------:R-:W-:Y:S01]  /*2820*/  CS2R R226, SRZ ;  /* 0x0000000000e27805 */ /* 0x000fe2000001ff00 */
[----:B------:R-:W-:-:S02]  /*2830*/  IMAD.MOV.U32 R228, RZ, RZ, RZ ;  /* 0x000000ffffe47224 */ /* 0x000fc400078e00ff */
[----:B------:R2:W-:Y:S04]  /*2840*/  STL [R1+0x14], RZ ;  /* 0x000014ff01007387 */ /* 0x0005e80000100800 */
[----:B------:R2:W-:Y:S04]  /*2850*/  STL [R1+0x10], RZ ;  /* 0x000010ff01007387 */ /* 0x0005e80000100800 */
[----:B------:R2:W-:Y:S04]  /*2860*/  STL [R1+0xc], RZ ;  /* 0x00000cff01007387 */ /* 0x0005e80000100800 */
[----:B------:R2:W-:Y:S04]  /*2870*/  STL [R1+0x8], RZ ;  /* 0x000008ff01007387 */ /* 0x0005e80000100800 */
[----:B------:R2:W-:Y:S04]  /*2880*/  STL [R1+0x4], RZ ;  /* 0x000004ff01007387 */ /* 0x0005e80000100800 */
[----:B------:R2:W-:Y:S01]  /*2890*/  STL [R1], RZ ;  /* 0x000000ff01007387 */ /* 0x0005e20000100800 */
[----:B------:R-:W-:Y:S01]  /*28a0*/  QGMMA.64x256x32.F32.E5M2.E5M2 R24, gdesc[UR8], R24 ;  /* 0x03e00000081879f3 */ /* 0x000fe20008703818 */
[----:B------:R-:W-:-:S02]  /*28b0*/  UIADD3 UR8, UR6, 0x4, URZ ;  /* 0x0000000406087890 */ /* 0x000fc4000fffe03f */
[----:B------:R-:W-:Y:S01]  /*28c0*/  UIADD3 UR10, UR7, 0x4, URZ ;  /* 0x00000004070a7890 */ /* 0x000fe2000fffe03f */
[----:B------:R-:W-:Y:S01]  /*28d0*/  UMOV UR9, 0x40000040 ;  /* 0x4000004000097882 */ /* 0x000fe20000000000 */
[----:B------:R-:W-:-:S15]  /*28e0*/  UMOV UR11, 0x40000040 ;  /* 0x40000040000b7882 */ /* 0x000fde0000000000 */
[----:B------:R-:W-:-:S08]  /*28f0*/  NOP ;  /* 0x0000000000007918 */ /* 0x000fd00000000000 */
[----:B------:R-:W-:Y:S01]  /*2900*/  QGMMA.64x256x32.F32.E5M2.E5M2 R24, gdesc[UR8], R24 ;  /* 0x03e00000081879f3 */ /* 0x000fe20008703818 */
[----:B------:R-:W-:Y:S02]  /*2910*/  UIADD3 UR10, UR7, 0x6, URZ ;  /* 0x00000006070a7890 */ /* 0x000fe4000fffe03f */
[----:B------:R-:W-:Y:S01]  /*2920*/  UIADD3 UR8, UR6, 0x6, URZ ;  /* 0x0000000606087890 */ /* 0x000fe2000fffe03f */
[----:B------:R-:W-:Y:S01]  /*2930*/  ULDC UR7, c[0x0][0x50c] ;  /* 0x0001430000077ab9 */ /* 0x000fe20000000800 */
[----:B------:R-:W-:Y:S01]  /*2940*/  UMOV UR9, 0x40000040 ;  /* 0x4000004000097882 */ /* 0x000fe20000000000 */
[----:B------:R-:W-:Y:S01]  /*2950*/  UISETP.NE.AND UP0, UPT, UR7, 0x4, UPT ;  /* 0x000000040700788c */ /* 0x000fe2000bf05270 */
[----:B------:R-:W-:Y:S01]  /*2960*/  UMOV UR11, 0x40000040 ;  /* 0x40000040000b7882 */ /* 0x000fe20000000000 */
[----:B------:R-:W-:Y:S02]  /*2970*/  UMOV UR6, 0x4 ;  /* 0x0000000400067882 */ /* 0x000fe40000000000 */
[----:B------:R-:W-:-:S06]  /*2980*/  USEL UR7, URZ, 0x1, UP0 ;  /* 0x000000013f077887 */ /* 0x000fcc0008000000 */
[----:B------:R-:W-:-:S12]  /*2990*/  ISETP.NE.AND P0, PT, RZ, UR7, PT ;  /* 0x00000007ff007c0c */ /* 0x000fd8000bf05270 */
[----:B------:R-:W-:Y:S01]  /*29a0*/  QGMMA.64x256x32.F32.E5M2.E5M2 R24, gdesc[UR8], R24, gsb0 ;  /* 0x03e00000081879f3 */ /* 0x000fe20008003818 */
[----:B--2---:R-:W-:Y:S05]  /*29b0*/  @!P0 BRA `(.L_x_25) ;  /* 0x0000000800808947 */ /* 0x004fea0003800000 */
[----:B------:R-:W-:Y:S02]  /*29c0*/  WARPGROUP.DEPBAR.LE gsb0, 0x0 ;  /* 0x00008000000079c5 */ /* 0x000fe40000010000 */
[----:B------:R-:W-:-:S01]  /*29d0*/  FADD R227, RZ, R25 ;  /* 0x00000019ffe37221 */ /* 0x000fc20000000000 */
[----:B------:R-:W-:Y:S01]  /*29e0*/  FADD R228, RZ, R24 ;  /* 0x00000018ffe47221 */ /* 0x000fe20000000000 */
[----:B------:R-:W-:-:S01]  /*29f0*/  FADD R226, RZ, R26 ;  /* 0x0000001affe27221 */ /* 0x000fc20000000000 */
[----:B------:R-:W-:Y:S01]  /*2a00*/  FADD R225, RZ, R27 ;  /* 0x0000001bffe17221 */ /* 0x000fe20000000000 */
[----:B------:R-:W-:-:S01]  /*2a10*/  FADD R224, RZ, R28 ;  /* 0x0000001cffe07221 */ /* 0x000fc20000000000 */
[----:B------:R0:W-:Y:S01]  /*2a20*/  STL [R1+0xa0], R227 ;  /* 0x0000a0e301007387 */ /* 0x0001e20000100800 */
[----:B------:R-:W-:-:S01]  /*2a30*/  FADD R223, RZ, R29 ;  /* 0x0000001dffdf7221 */ /* 0x000fc20000000000 */
[----:B------:R-:W-:Y:S01]  /*2a40*/  FADD R222, RZ, R30 ;  /* 0x0000001effde7221 */ /* 0x000fe20000000000 */
[----:B------:R-:W-:-:S01]  /*2a50*/  FADD R221, RZ, R31 ;  /* 0x0000001fffdd7221 */ /* 0x000fc20000000000 */
[----:B------:R-:W-:Y:S01]  /*2a60*/  FADD R220, RZ, R32 ;  /* 0x00000020ffdc7221 */ /* 0x000fe20000000000 */
[----:B------:R-:W-:-:S01]  /*2a70*/  FADD R219, RZ, R33 ;  /* 0x00000021ffdb7221 */ /* 0x000fc20000000000 */
[----:B------:R-:W-:Y:S01]  /*2a80*/  FADD R218, RZ, R34 ;  /* 0x00000022ffda7221 */ /* 0x000fe20000000000 */
[----:B------:R-:W-:-:S01]  /*2a90*/  FADD R217, RZ, R35 ;  /* 0x00000023ffd97221 */ /* 0x000fc20000000000 */
[----:B------:R-:W-:Y:S01]  /*2aa0*/  FADD R216, RZ, R36 ;  /* 0x00000024ffd87221 */ /* 0x000fe20000000000 */
[----:B------:R-:W-:-:S01]  /*2ab0*/  FADD R215, RZ, R37 ;  /* 0x00000025ffd77221 */ /* 0x000fc20000000000 */
[----:B0-----:R-:W-:Y:S01]  /*2ac0*/  FADD R227, RZ, R124 ;  /* 0x0000007cffe37221 */ /* 0x001fe20000000000 */
[----:B------:R-:W-:-:S01]  /*2ad0*/  FADD R214, RZ, R38 ;  /* 0x00000026ffd67221 */ /* 0x000fc20000000000 */
[----:B------:R-:W-:Y:S01]  /*2ae0*/  FADD R213, RZ, R39 ;  /* 0x00000027ffd57221 */ /* 0x000fe20000000000 */
[----:B------:R-:W-:-:S01]  /*2af0*/  FADD R212, RZ, R40 ;  /* 0x00000028ffd47221 */ /* 0x000fc20000000000 */
[----:B------:R-:W-:Y:S01]  /*2b00*/  FADD R211, RZ, R41 ;  /* 0x00000029ffd37221 */ /* 0x000fe20000000000 */
[----:B------:R0:W-:Y:S01]  /*2b10*/  STL [R1], R227 ;  /* 0x000000e301007387 */ /* 0x0001e20000100800 */
        /* <DEDUP_REMOVED lines=94> */
[----:B0-----:R-:W-:-:S05]  /*3100*/  FADD R227, RZ, R131 ;  /* 0x00000083ffe37221 */ /* 0x001fca0000000000 */
[----:B------:R0:W-:Y:S02]  /*3110*/  STL [R1+0x1c], R227 ;  /* 0x00001ce301007387 */ /* 0x0001e40000100800 */
        /* <DEDUP_REMOVED lines=39> */
[----:B------:R0:W-:Y:S04]  /*3390*/  STL [R1+0x6c], R227 ;  /* 0x00006ce301007387 */ /* 0x0001e80000100800 */
[----:B0-----:R0:W5:Y:S01]  /*33a0*/  LDL.LU R227, [R1+0xa0] ;  /* 0x0000a00001e37983 */ /* 0x0011620000300800 */
[----:B------:R-:W-:-:S05]  /*33b0*/  UMOV UR6, URZ ;  /* 0x0000003f00067c82 */ /* 0x000fca0008000000 */
.L_x_25:
[----:B------:R-:W-:Y:S01]  /*33c0*/  UIADD3 UR23, UR5, 0x1, URZ ;  /* 0x0000000105177890 */ /* 0x000fe2000fffe03f */
[----:B------:R-:W-:-:S03]  /*33d0*/  UMOV UR8, 0x1 ;  /* 0x0000000100087882 */ /* 0x000fc60000000000 */
[----:B------:R-:W-:-:S04]  /*33e0*/  UISETP.NE.AND UP0, UPT, UR23, 0x5, UPT ;  /* 0x000000051700788c */ /* 0x000fc8000bf05270 */
[----:B------:R-:W-:Y:S02]  /*33f0*/  USEL UR24, URZ, 0x1, UP0 ;  /* 0x000000013f187887 */ /* 0x000fe40008000000 */
[----:B------:R-:W-:Y:S02]  /*3400*/  USEL UR23, UR23, URZ, UP0 ;  /* 0x0000003f17177287 */ /* 0x000fe40008000000 */
[----:B------:R-:W-:-:S12]  /*3410*/  ULOP3.LUT UR24, UR4, UR24, URZ, 0x3c, !UPT ;  /* 0x0000001804187292 */ /* 0x000fd8000f8e3c3f */
.L_x_20:
[----:B------:R-:W-:-:S06]  /*3420*/  UISETP.GE.AND UP0, UPT, UR19, 0x1, UPT ;  /* 0x000000011300788c */ /* 0x000fcc000bf06270 */
[----:B------:R-:W-:-:S13]  /*3430*/  PLOP3.LUT P0, PT, PT, PT, UP0, 0x80, 0x0 ;  /* 0x000000000000781c */ /* 0x000fda0003f0f008 */
[----:B------:R-:W-:Y:S05]  /*3440*/  @!P0 BRA `(.L_x_26) ;  /* 0x0000001000dc8947 */ /* 0x000fea0003800000 */
[----:B------:R-:W-:Y:S01]  /*3450*/  UMOV UR25, UR19 ;  /* 0x0000001300197c82 */ /* 0x000fe20008000000 */
[----:B------:R-:W-:Y:S01]  /*3460*/  UMOV UR33, UR5 ;  /* 0x0000000500217c82 */ /* 0x000fe20008000000 */
[----:B------:R-:W-:-:S05]  /*3470*/  ULDC UR35, c[0x0][0x50c] ;  /* 0x0001430000237ab9 */ /* 0x000fca0000000800 */
.L_x_34:
[----:B------:R-:W-:-:S06]  /*3480*/  UISETP.NE.AND UP0, UPT, UR30, 0x3, UPT ;  /* 0x000000031e00788c */ /* 0x000fcc000bf05270 */
[----:B------:R-:W-:-:S13]  /*3490*/  PLOP3.LUT P1, PT, PT, PT, UP0, 0x80, 0x0 ;  /* 0x000000000000781c */ /* 0x000fda0003f2f008 */
[----:B-----5:R-:W-:Y:S05]  /*34a0*/  @!P1 BRA `(.L_x_27) ;  /* 0x0000000000049947 */ /* 0x020fea0003800000 */
[----:B------:R-:W-:Y:S01]  /*34b0*/  BPT.TRAP 0x1 ;  /* 0x000000040000795c */ /* 0x000fe20000300000 */
.L_x_27:
[----:B------:R-:W-:Y:S01]  /*34c0*/  ULEA UR9, UR23, UR22, 0x3 ;  /* 0x0000001617097291 */ /* 0x000fe2000f8e183f */
[----:B------:R-:W-:-:S05]  /*34d0*/  IMAD.U32 R229, RZ, RZ, UR24 ;  /* 0x00000018ffe57e24 */ /* 0x000fca000f8e00ff */
[----:B------:R-:W-:-:S04]  /*34e0*/  SHF.L.U32 R229, R229, 0x1f, RZ ;  /* 0x0000001fe5e57819 */ /* 0x000fc800000006ff */
[----:B------:R1:W2:Y:S01]  /*34f0*/  SYNCS.PHASECHK.TRANS64.TRYWAIT P0, [UR9], R229 ;  /* 0x000000e5ff0075a7 */ /* 0x0002a20008000149 */
[----:B------:R-:W-:Y:S05]  /*3500*/  @!P1 BRA `(.L_x_28) ;  /* 0x0000000000049947 */ /* 0x000fea0003800000 */
[----:B------:R-:W-:Y:S01]  /*3510*/  BPT.TRAP 0x1 ;  /* 0x000000040000795c */ /* 0x000fe20000300000 */
.L_x_28:
[----:B--2---:R-:W-:Y:S05]  /*3520*/  @P0 BRA `(.L_x_29) ;  /* 0x0000000000080947 */ /* 0x004fea0003800000 */
[----:B------:R-:W2:Y:S02]  /*3530*/  SYNCS.PHASECHK.TRANS64.TRYWAIT P0, [UR9], R229 ;  /* 0x000000e5ff0075a7 */ /* 0x000ea40008000149 */
[----:B--2---:R-:W-:Y:S05]  /*3540*/  @!P0 BRA `(.L_x_30) ;  /* 0x000000cc00e08947 */ /* 0x004fea0003800000 */
.L_x_29:
[----:B------:R-:W-:Y:S01]  /*3550*/  UIADD3 UR9, UR22, 0x180, URZ ;  /* 0x0000018016097890 */ /* 0x000fe2000fffe03f */
[----:B------:R-:W-:Y:S01]  /*3560*/  WARPGROUP.ARRIVE ;  /* 0x00000000000079c5 */ /* 0x000fe20000000000 */
[----:B------:R-:W-:Y:S02]  /*3570*/  UIADD3 UR10, UR22, 0xa180, URZ ;  /* 0x0000a180160a7890 */ /* 0x000fe4000fffe03f */
[----:B------:R-:W-:Y:S02]  /*3580*/  USHF.R.U32.HI UR9, URZ, 0x4, UR9 ;  /* 0x000000043f097899 */ /* 0x000fe40008011609 */
[----:B------:R-:W-:Y:S02]  /*3590*/  USHF.R.U32.HI UR10, URZ, 0x4, UR10 ;  /* 0x000000043f0a7899 */ /* 0x000fe4000801160a */
[----:B------:R-:W-:Y:S02]  /*35a0*/  UISETP.NE.AND UP0, UPT, UR7, URZ, UPT ;  /* 0x0000003f0700728c */ /* 0x000fe4000bf05270 */
[----:B------:R-:W-:-:S02]  /*35b0*/  ULOP3.LUT UR9, UR9, 0x3fff, URZ, 0xc0, !UPT ;  /* 0x00003fff09097892 */ /* 0x000fc4000f8ec03f */
[----:B------:R-:W-:Y:S02]  /*35c0*/  ULOP3.LUT UR10, UR10, 0x3fff, URZ, 0xc0, !UPT ;  /* 0x00003fff0a0a7892 */ /* 0x000fe4000f8ec03f */
[----:B------:R-:W-:Y:S02]  /*35d0*/  USEL UR8, UR8, URZ, !UP0 ;  /* 0x0000003f08087287 */ /* 0x000fe4000c000000 */
[----:B------:R-:W-:Y:S02]  /*35e0*/  ULOP3.LUT UR7, UR9, 0x10000, URZ, 0xfc, !UPT ;  /* 0x0001000009077892 */ /* 0x000fe4000f8efc3f */
[----:B------:R-:W-:Y:S02]  /*35f0*/  ULOP3.LUT UR10, UR10, 0x10000, URZ, 0xfc, !UPT ;  /* 0x000100000a0a7892 */ /* 0x000fe4000f8efc3f */
[----:B------:R-:W-:Y:S02]  /*3600*/  UISETP.NE.U32.AND UP0, UPT, UR8, URZ, UPT ;  /* 0x0000003f0800728c */ /* 0x000fe4000bf05070 */
[----:B------:R-:W-:-:S02]  /*3610*/  ULEA UR7, UR23, UR7, 0x9 ;  /* 0x0000000717077291 */ /* 0x000fc4000f8e483f */
[----:B------:R-:W-:Y:S01]  /*3620*/  ULEA UR34, UR23, UR10, 0xb ;  /* 0x0000000a17227291 */ /* 0x000fe2000f8e583f */
[----:B------:R-:W-:Y:S01]  /*3630*/  UMOV UR9, 0x40000040 ;  /* 0x4000004000097882 */ /* 0x000fe20000000000 */
[----:B------:R-:W-:Y:S01]  /*3640*/  UMOV UR11, 0x40000040 ;  /* 0x40000040000b7882 */ /* 0x000fe20000000000 */
[----:B------:R-:W-:Y:S02]  /*3650*/  UIADD3 UR6, UR6, 0x4, URZ ;  /* 0x0000000406067890 */ /* 0x000fe4000fffe03f */
[----:B------:R-:W-:Y:S02]  /*3660*/  UMOV UR8, UR7 ;  /* 0x0000000700087c82 */ /* 0x000fe40008000000 */
[----:B------:R-:W-:Y:S02]  /*3670*/  UMOV UR10, UR34 ;  /* 0x00000022000a7c82 */ /* 0x000fe40008000000 */
[----:B------:R-:W-:Y:S01]  /*3680*/  QGMMA.64x256x32.F32.E5M2.E5M2 R24, gdesc[UR8], R24, UP0 ;  /* 0x03e00000081879f3 */ /* 0x000fe2000bf03818 */
[----:B------:R-:W-:-:S02]  /*3690*/  UIADD3 UR8, UR7, 0x2, URZ ;  /* 0x0000000207087890 */ /* 0x000fc4000fffe03f */
[----:B------:R-:W-:Y:S01]  /*36a0*/  UIADD3 UR10, UR34, 0x2, URZ ;  /* 0x00000002220a7890 */ /* 0x000fe2000fffe03f */
[----:B------:R-:W-:Y:S01]  /*36b0*/  UMOV UR9, 0x40000040 ;  /* 0x4000004000097882 */ /* 0x000fe20000000000 */
[----:B------:R-:W-:Y:S01]  /*36c0*/  UMOV UR11, 0x40000040 ;  /* 0x40000040000b7882 */ /* 0x000fe20000000000 */
[----:B------:R-:W-:-:S15]  /*36d0*/  UISETP.NE.AND UP0, UPT, UR6, UR35, UPT ;  /* 0x000000230600728c */ /* 0x000fde000bf05270 */
[----:B------:R-:W-:-:S07]  /*36e0*/  NOP ;  /* 0x0000000000007918 */ /* 0x000fce0000000000 */
[----:B------:R-:W-:Y:S01]  /*36f0*/  QGMMA.64x256x32.F32.E5M2.E5M2 R24, gdesc[UR8], R24 ;  /* 0x03e00000081879f3 */ /* 0x000fe20008703818 */
[----:B------:R-:W-:Y:S02]  /*3700*/  UIADD3 UR8, UR7, 0x4, URZ ;  /* 0x0000000407087890 */ /* 0x000fe4000fffe03f */
[----:B------:R-:W-:Y:S01]  /*3710*/  UIADD3 UR10, UR34, 0x4, URZ ;  /* 0x00000004220a7890 */ /* 0x000fe2000fffe03f */
[----:B------:R-:W-:Y:S01]  /*3720*/  UMOV UR9, 0x40000040 ;  /* 0x4000004000097882 */ /* 0x000fe20000000000 */
[----:B------:R-:W-:-:S15]  /*3730*/  UMOV UR11, 0x40000040 ;  /* 0x40000040000b7882 */ /* 0x000fde0000000000 */
[----:B------:R-:W-:-:S08]  /*3740*/  NOP ;  /* 0x0000000000007918 */ /* 0x000fd00000000000 */
[----:B------:R-:W-:Y:S01]  /*3750*/  QGMMA.64x256x32.F32.E5M2.E5M2 R24, gdesc[UR8], R24 ;  /* 0x03e00000081879f3 */ /* 0x000fe20008703818 */
[----:B------:R-:W-:Y:S02]  /*3760*/  UIADD3 UR8, UR7, 0x6, URZ ;  /* 0x0000000607087890 */ /* 0x000fe4000fffe03f */
[----:B------:R-:W-:Y:S01]  /*3770*/  UIADD3 UR10, UR34, 0x6, URZ ;  /* 0x00000006220a7890 */ /* 0x000fe2000fffe03f */
[----:B------:R-:W-:Y:S01]  /*3780*/  UMOV UR9, 0x40000040 ;  /* 0x4000004000097882 */ /* 0x000fe20000000000 */
[----:B------:R-:W-:Y:S01]  /*3790*/  UMOV UR11, 0x40000040 ;  /* 0x40000040000b7882 */ /* 0x000fe20000000000 */
[----:B------:R-:W-:-:S06]  /*37a0*/  USEL UR7, URZ, 0x1, UP0 ;  /* 0x000000013f077887 */ /* 0x000fcc0008000000 */
[----:B------:R-:W-:-:S15]  /*37b0*/  ISETP.NE.AND P0, PT, RZ, UR7, PT ;  /* 0x00000007ff007c0c */ /* 0x000fde000bf05270 */
[----:B------:R-:W-:-:S01]  /*37c0*/  NOP ;  /* 0x0000000000007918 */ /* 0x000fc20000000000 */
[----:B------:R-:W-:Y:S03]  /*37d0*/  QGMMA.64x256x32.F32.E5M2.E5M2 R24, gdesc[UR8], R24, gsb0 ;  /* 0x03e00000081879f3 */ /* 0x000fe60008003818 */
[----:B------:R-:W-:Y:S02]  /*37e0*/  WARPGROUP.DEPBAR.LE gsb0, 0x1 ;  /* 0x00008000000079c5 */ /* 0x000fe40000010100 */
[----:B------:R-:W-:Y:S05]  /*37f0*/  @!P0 BRA `(.L_x_31) ;  /* 0x0000000c00708947 */ /* 0x000fea0003800000 */
[----:B------:R-:W-:Y:S02]  /*3800*/  WARPGROUP.DEPBAR.LE gsb0, 0x0 ;  /* 0x00008000000079c5 */ /* 0x000fe40000010000 */
[----:B-----5:R-:W-:-:S01]  /*3810*/  FADD R227, R25, R227 ;  /* 0x000000e319e37221 */ /* 0x020fc20000000000 */
[----:B------:R-:W-:Y:S01]  /*3820*/  FADD R226, R26, R226 ;  /* 0x000000e21ae27221 */ /* 0x000fe20000000000 */
[----:B------:R-:W-:-:S01]  /*3830*/  FADD R225, R27, R225 ;  /* 0x000000e11be17221 */ /* 0x000fc20000000000 */
[----:B------:R-:W-:Y:S01]  /*3840*/  FADD R224, R28, R224 ;  /* 0x000000e01ce07221 */ /* 0x000fe20000000000 */
[----:B------:R-:W-:-:S01]  /*3850*/  FADD R223, R29, R223 ;  /* 0x000000df1ddf7221 */ /* 0x000fc20000000000 */
[----:B------:R2:W-:Y:S01]  /*3860*/  STL [R1+0xa0], R227 ;  /* 0x0000a0e301007387 */ /* 0x0005e20000100800 */
[----:B------:R-:W-:-:S01]  /*3870*/  FADD R222, R30, R222 ;  /* 0x000000de1ede7221 */ /* 0x000fc20000000000 */
[----:B------:R-:W-:Y:S01]  /*3880*/  FADD R221, R31, R221 ;  /* 0x000000dd1fdd7221 */ /* 0x000fe20000000000 */
[----:B------:R-:W-:-:S01]  /*3890*/  FADD R220, R32, R220 ;  /* 0x000000dc20dc7221 */ /* 0x000fc20000000000 */
[----:B------:R-:W-:Y:S01]  /*38a0*/  FADD R219, R33, R219 ;  /* 0x000000db21db7221 */ /* 0x000fe20000000000 */
[----:B------:R-:W-:-:S01]  /*38b0*/  FADD R218, R34, R218 ;  /* 0x000000da22da7221 */ /* 0x000fc20000000000 */
[----:B------:R-:W-:Y:S01]  /*38c0*/  FADD R217, R35, R217 ;  /* 0x000000d923d97221 */ /* 0x000fe20000000000 */
[----:B------:R-:W-:-:S01]  /*38d0*/  FADD R216, R36, R216 ;  /* 0x000000d824d87221 */ /* 0x000fc20000000000 */
[----:B------:R-:W-:Y:S01]  /*38e0*/  FADD R215, R37, R215 ;  /* 0x000000d725d77221 */ /* 0x000fe20000000000 */
[----:B------:R-:W-:-:S01]  /*38f0*/  FADD R214, R38, R214 ;  /* 0x000000d626d67221 */ /* 0x000fc20000000000 */
[----:B--2---:R-:W2:Y:S01]  /*3900*/  LDL.LU R227, [R1+0x28] ;  /* 0x0000280001e37983 */ /* 0x004ea20000300800 */
[----:B------:R-:W-:-:S01]  /*3910*/  FADD R213, R39, R213 ;  /* 0x000000d527d57221 */ /* 0x000fc20000000000 */
[----:B------:R-:W-:Y:S01]  /*3920*/  FADD R212, R40, R212 ;  /* 0x000000d428d47221 */ /* 0x000fe20000000000 */
[----:B------:R-:W-:-:S01]  /*3930*/  FADD R211, R41, R211 ;  /* 0x000000d329d37221 */ /* 0x000fc20000000000 */
[----:B------:R3:W-:Y:S01]  /*3940*/  STL [R1+0xa4], R226 ;  /* 0x0000a4e201007387 */ /* 0x0007e20000100800 */
[----:B------:R-:W-:-:S03]  /*3950*/  FADD R228, R24, R228 ;  /* 0x000000e418e47221 */ /* 0x000fc60000000000 */
[----:B---3--:R-:W3:Y:S04]  /*3960*/  LDL.LU R226, [R1+0x24] ;  /* 0x0000240001e27983 */ /* 0x008ee80000300800 */
[----:B------:R4:W-:Y:S04]  /*3970*/  STL [R1+0xa8], R225 ;  /* 0x0000a8e101007387 */ /* 0x0009e80000100800 */
[----:B----4-:R-:W4:Y:S04]  /*3980*/  LDL.LU R225, [R1+0x20] ;  /* 0x0000200001e17983 */ /* 0x010f280000300800 */
[----:B------:R0:W-:Y:S04]  /*3990*/  STL [R1+0xac], R224 ;  /* 0x0000ace001007387 */ /* 0x0001e80000100800 */
[----:B0-----:R-:W4:Y:S04]  /*39a0*/  LDL.LU R224, [R1+0x1c] ;  /* 0x00001c0001e07983 */ /* 0x001f280000300800 */
        /* <DEDUP_REMOVED lines=13> */
[----:B0-----:R-:W4:Y:S04]  /*3a80*/  LDL.LU R217, [R1] ;  /* 0x0000000001d97983 */ /* 0x001f280000300800 */
[----:B------:R-:W-:Y:S04]  /*3a90*/  STL [R1+0xcc], R216 ;  /* 0x0000ccd801007387 */ /* 0x000fe80000100800 */
[----:B------:R-:W-:Y:S04]  /*3aa0*/  STL [R1+0xd0], R215 ;  /* 0x0000d0d701007387 */ /* 0x000fe80000100800 */
[----:B------:R-:W-:Y:S04]  /*3ab0*/  STL [R1+0xd4], R214 ;  /* 0x0000d4d601007387 */ /* 0x000fe80000100800 */
[----:B------:R-:W-:Y:S04]  /*3ac0*/  STL [R1+0xd8], R213 ;  /* 0x0000d8d501007387 */ /* 0x000fe80000100800 */
[----:B------:R-:W-:Y:S04]  /*3ad0*/  STL [R1+0xdc], R212 ;  /* 0x0000dcd401007387 */ /* 0x000fe80000100800 */
[----:B------:R0:W-:Y:S01]  /*3ae0*/  STL [R1+0xe0], R211 ;  /* 0x0000e0d301007387 */ /* 0x0001e20000100800 */
[----:B--2---:R-:W-:-:S01]  /*3af0*/  FADD R227, R134, R227 ;  /* 0x000000e386e37221 */ /* 0x004fc20000000000 */
[----:B---3--:R-:W-:Y:S01]  /*3b00*/  FADD R226, R133, R226 ;  /* 0x000000e285e27221 */ /* 0x008fe20000000000 */
[----:B----4-:R-:W-:-:S01]  /*3b10*/  FADD R225, R132, R225 ;  /* 0x000000e184e17221 */ /* 0x010fc20000000000 */
[----:B------:R-:W-:Y:S01]  /*3b20*/  FADD R224, R131, R224 ;  /* 0x000000e083e07221 */ /* 0x000fe20000000000 */
[----:B------:R-:W-:-:S01]  /*3b30*/  FADD R223, R130, R223 ;  /* 0x000000df82df7221 */ /* 0x000fc20000000000 */
[----:B------:R-:W-:Y:S01]  /*3b40*/  FADD R222, R129, R222 ;  /* 0x000000de81de7221 */ /* 0x000fe20000000000 */
[----:B------:R-:W-:-:S01]  /*3b50*/  FADD R221, R128, R221 ;  /* 0x000000dd80dd7221 */ /* 0x000fc20000000000 */
[----:B------:R-:W-:Y:S01]  /*3b60*/  FADD R220, R127, R220 ;  /* 0x000000dc7fdc7221 */ /* 0x000fe20000000000 */
[----:B------:R-:W-:-:S01]  /*3b70*/  FADD R219, R126, R219 ;  /* 0x000000db7edb7221 */ /* 0x000fc20000000000 */
[----:B------:R-:W-:Y:S01]  /*3b80*/  FADD R218, R125, R218 ;  /* 0x000000da7dda7221 */ /* 0x000fe20000000000 */
[----:B------:R-:W-:-:S05]  /*3b90*/  FADD R217, R124, R217 ;  /* 0x000000d97cd97221 */ /* 0x000fca0000000000 */
[----:B------:R2:W-:Y:S04]  /*3ba0*/  STL [R1], R217 ;  /* 0x000000d901007387 */ /* 0x0005e80000100800 */
[----:B------:R3:W-:Y:S04]  /*3bb0*/  STL [R1+0x4], R218 ;  /* 0x000004da01007387 */ /* 0x0007e80000100800 */
[----:B------:R4:W-:Y:S04]  /*3bc0*/  STL [R1+0x8], R219 ;  /* 0x000008db01007387 */ /* 0x0009e80000100800 */
[----:B------:R1:W-:Y:S04]  /*3bd0*/  STL [R1+0xc], R220 ;  /* 0x00000cdc01007387 */ /* 0x0003e80000100800 */
[----:B------:R1:W-:Y:S04]  /*3be0*/  STL [R1+0x10], R221 ;  /* 0x000010dd01007387 */ /* 0x0003e80000100800 */
[----:B------:R1:W-:Y:S04]  /*3bf0*/  STL [R1+0x14], R222 ;  /* 0x000014de01007387 */ /* 0x0003e80000100800 */
[----:B------:R1:W-:Y:S04]  /*3c00*/  STL [R1+0x18], R223 ;  /* 0x000018df01007387 */ /* 0x0003e80000100800 */
[----:B------:R1:W-:Y:S04]  /*3c10*/  STL [R1+0x1c], R224 ;  /* 0x00001ce001007387 */ /* 0x0003e80000100800 */
[----:B0-----:R-:W4:Y:S04]  /*3c20*/  LDL.LU R211, [R1+0x2c] ;  /* 0x00002c0001d37983 */ /* 0x001f280000300800 */
[----:B------:R0:W-:Y:S04]  /*3c30*/  STL [R1+0x20], R225 ;  /* 0x000020e101007387 */ /* 0x0001e80000100800 */
[----:B------:R-:W4:Y:S04]  /*3c40*/  LDL.LU R212, [R1+0x30] ;  /* 0x0000300001d47983 */ /* 0x000f280000300800 */
[----:B------:R0:W-:Y:S04]  /*3c50*/  STL [R1+0x24], R226 ;  /* 0x000024e201007387 */ /* 0x0001e80000100800 */
[----:B------:R-:W4:Y:S04]  /*3c60*/  LDL.LU R213, [R1+0x34] ;  /* 0x0000340001d57983 */ /* 0x000f280000300800 */
[----:B------:R0:W-:Y:S04]  /*3c70*/  STL [R1+0x28], R227 ;  /* 0x000028e301007387 */ /* 0x0001e80000100800 */
[----:B------:R-:W4:Y:S04]  /*3c80*/  LDL.LU R214, [R1+0x38] ;  /* 0x0000380001d67983 */ /* 0x000f280000300800 */
[----:B------:R-:W4:Y:S04]  /*3c90*/  LDL.LU R215, [R1+0x3c] ;  /* 0x00003c0001d77983 */ /* 0x000f280000300800 */
[----:B------:R-:W4:Y:S04]  /*3ca0*/  LDL.LU R216, [R1+0x40] ;  /* 0x0000400001d87983 */ /* 0x000f280000300800 */
[----:B--2---:R-:W2:Y:S04]  /*3cb0*/  LDL.LU R217, [R1+0x44] ;  /* 0x0000440001d97983 */ /* 0x004ea80000300800 */
[----:B---3--:R-:W3:Y:S04]  /*3cc0*/  LDL.LU R218, [R1+0x48] ;  /* 0x0000480001da7983 */ /* 0x008ee80000300800 */
[----:B----4-:R-:W4:Y:S04]  /*3cd0*/  LDL.LU R219, [R1+0x4c] ;  /* 0x00004c0001db7983 */ /* 0x010f280000300800 */
[----:B-1----:R-:W4:Y:S04]  /*3ce0*/  LDL.LU R220, [R1+0x50] ;  /* 0x0000500001dc7983 */ /* 0x002f280000300800 */
[----:B------:R-:W4:Y:S04]  /*3cf0*/  LDL.LU R221, [R1+0x54] ;  /* 0x0000540001dd7983 */ /* 0x000f280000300800 */
[----:B------:R-:W4:Y:S04]  /*3d00*/  LDL.LU R222, [R1+0x58] ;  /* 0x0000580001de7983 */ /* 0x000f280000300800 */
[----:B------:R-:W4:Y:S04]  /*3d10*/  LDL.LU R223, [R1+0x5c] ;  /* 0x00005c0001df7983 */ /* 0x000f280000300800 */
[----:B------:R-:W4:Y:S04]  /*3d20*/  LDL.LU R224, [R1+0x60] ;  /* 0x0000600001e07983 */ /* 0x000f280000300800 */
[----:B0-----:R-:W4:Y:S04]  /*3d30*/  LDL.LU R225, [R1+0x64] ;  /* 0x0000640001e17983 */ /* 0x001f280000300800 */
[----:B------:R-:W4:Y:S04]  /*3d40*/  LDL.LU R226, [R1+0x68] ;  /* 0x0000680001e27983 */ /* 0x000f280000300800 */
[----:B------:R-:W4:Y:S01]  /*3d50*/  LDL.LU R227, [R1+0x6c] ;  /* 0x00006c0001e37983 */ /* 0x000f220000300800 */
[----:B------:R-:W-:-:S05]  /*3d60*/  FADD R211, R135, R211 ;  /* 0x000000d387d37221 */ /* 0x000fca0000000000 */
[----:B------:R0:W-:Y:S01]  /*3d70*/  STL [R1+0x2c], R211 ;  /* 0x00002cd301007387 */ /* 0x0001e20000100800 */
[----:B------:R-:W-:-:S03]  /*3d80*/  FADD R212, R136, R212 ;  /* 0x000000d488d47221 */ /* 0x000fc60000000000 */
[----:B0-----:R0:W5:Y:S01]  /*3d90*/  LDL.LU R211, [R1+0xe0] ;  /* 0x0000e00001d37983 */ /* 0x0011620000300800 */
[----:B------:R-:W-:-:S03]  /*3da0*/  FADD R213, R137, R213 ;  /* 0x000000d589d57221 */ /* 0x000fc60000000000 */
[----:B------:R1:W-:Y:S01]  /*3db0*/  STL [R1+0x30], R212 ;  /* 0x000030d401007387 */ /* 0x0003e20000100800 */
[----:B------:R-:W-:-:S01]  /*3dc0*/  FADD R214, R138, R214 ;  /* 0x000000d68ad67221 */ /* 0x000fc20000000000 */
[----:B------:R-:W-:Y:S02]  /*3dd0*/  FADD R215, R139, R215 ;  /* 0x000000d78bd77221 */ /* 0x000fe40000000000 */
[----:B-1----:R0:W5:Y:S01]  /*3de0*/  LDL.LU R212, [R1+0xdc] ;  /* 0x0000dc0001d47983 */ /* 0x0021620000300800 */
[----:B------:R-:W-:-:S03]  /*3df0*/  FADD R216, R140, R216 ;  /* 0x000000d88cd87221 */ /* 0x000fc60000000000 */
[----:B------:R1:W-:Y:S01]  /*3e00*/  STL [R1+0x34], R213 ;  /* 0x000034d501007387 */ /* 0x0003e20000100800 */
[----:B--2---:R-:W-:-:S03]  /*3e10*/  FADD R217, R141, R217 ;  /* 0x000000d98dd97221 */ /* 0x004fc60000000000 */
[----:B-1----:R0:W5:Y:S01]  /*3e20*/  LDL.LU R213, [R1+0xd8] ;  /* 0x0000d80001d57983 */ /* 0x0021620000300800 */
[----:B---3--:R-:W-:-:S03]  /*3e30*/  FADD R218, R142, R218 ;  /* 0x000000da8eda7221 */ /* 0x008fc60000000000 */
[----:B------:R1:W-:Y:S01]  /*3e40*/  STL [R1+0x38], R214 ;  /* 0x000038d601007387 */ /* 0x0003e20000100800 */
[----:B----4-:R-:W-:-:S01]  /*3e50*/  FADD R219, R143, R219 ;  /* 0x000000db8fdb7221 */ /* 0x010fc20000000000 */
[----:B------:R-:W-:Y:S02]  /*3e60*/  FADD R220, R144, R220 ;  /* 0x000000dc90dc7221 */ /* 0x000fe40000000000 */
[----:B-1----:R0:W5:Y:S04]  /*3e70*/  LDL.LU R214, [R1+0xd4] ;  /* 0x0000d40001d67983 */ /* 0x0021680000300800 */
[----:B------:R1:W-:Y:S01]  /*3e80*/  STL [R1+0x3c], R215 ;  /* 0x00003cd701007387 */ /* 0x0003e20000100800 */
[----:B------:R-:W-:-:S01]  /*3e90*/  FADD R221, R145, R221 ;  /* 0x000000dd91dd7221 */ /* 0x000fc20000000000 */
[----:B------:R-:W-:-:S02]  /*3ea0*/  FADD R222, R146, R222 ;  /* 0x000000de92de7221 */ /* 0x000fc40000000000 */
[----:B-1----:R0:W5:Y:S04]  /*3eb0*/  LDL.LU R215, [R1+0xd0] ;  /* 0x0000d00001d77983 */ /* 0x0021680000300800 */
[----:B------:R1:W-:Y:S01]  /*3ec0*/  STL [R1+0x40], R216 ;  /* 0x000040d801007387 */ /* 0x0003e20000100800 */
[----:B------:R-:W-:-:S03]  /*3ed0*/  FADD R223, R147, R223 ;  /* 0x000000df93df7221 */ /* 0x000fc60000000000 */
        /* <DEDUP_REMOVED lines=13> */
[----:B------:R1:W-:Y:S04]  /*3fb0*/  STL [R1+0x54], R221 ;  /* 0x000054dd01007387 */ /* 0x0003e80000100800 */
        /* <DEDUP_REMOVED lines=12> */
[----:B-1----:R0:W5:Y:S01]  /*4080*/  LDL.LU R227, [R1+0xa0] ;  /* 0x0000a00001e37983 */ /* 0x0021620000300800 */
        /* <DEDUP_REMOVED lines=82> */
[----:B0-----:R-:W-:-:S06]  /*45b0*/  UMOV UR6, URZ ;  /* 0x0000003f00067c82 */ /* 0x001fcc0008000000 */
.L_x_31:
[----:B------:R-:W-:Y:S05]  /*45c0*/  @!P1 BRA `(.L_x_32) ;  /* 0x0000000000049947 */ /* 0x000fea0003800000 */
[----:B------:R-:W-:Y:S01]  /*45d0*/  BPT.TRAP 0x1 ;  /* 0x000000040000795c */ /* 0x000fe20000300000 */
.L_x_32:
[----:B------:R2:W-:Y:S04]  /*45e0*/  STL [R1+0xa4], R2 ;  /* 0x0000a40201007387 */ /* 0x0005e80000100800 */
[----:B--2---:R-:W2:Y:S04]  /*45f0*/  LDL R2, [R1+0x70] ;  /* 0x0000700001027983 */ /* 0x004ea80000100800 */
[----:B-----5:R3:W-:Y:S04]  /*4600*/  STL [R1+0xa0], R0 ;  /* 0x0000a00001007387 */ /* 0x0207e80000100800 */
[----:B---3--:R-:W3:Y:S01]  /*4610*/  LDL R0, [R1+0x78] ;  /* 0x0000780001007983 */ /* 0x008ee20000100800 */
[----:B-1----:R-:W-:Y:S01]  /*4620*/  IMAD.U32 R229, RZ, RZ, UR33 ;  /* 0x00000021ffe57e24 */ /* 0x002fe2000f8e00ff */
[----:B--2---:R-:W-:-:S02]  /*4630*/  ISETP.NE.AND P0, PT, R2, RZ, PT ;  /* 0x000000ff0200720c */ /* 0x004fc40003f05270 */
[----:B------:R1:W5:Y:S11]  /*4640*/  LDL.LU R2, [R1+0xa4] ;  /* 0x0000a40001027983 */ /* 0x0003760000300800 */
[----:B------:R-:W-:-:S05]  /*4650*/  @P0 LEA R229, R229, UR22, 0x3 ;  /* 0x00000016e5e50c11 */ /* 0x000fca000f8e18ff */
[----:B------:R-:W-:-:S05]  /*4660*/  @P0 VIADD R229, R229, 0x28 ;  /* 0x00000028e5e50836 */ /* 0x000fca0000000000 */
[----:B---3--:R-:W-:Y:S02]  /*4670*/  @P0 PRMT R229, R0, 0x654, R229 ;  /* 0x0000065400e50816 */ /* 0x008fe400000000e5 */
[----:B------:R1:W5:Y:S01]  /*4680*/  LDL.LU R0, [R1+0xa0] ;  /* 0x0000a00001007983 */ /* 0x0003620000300800 */
[----:B------:R-:W-:Y:S01]  /*4690*/  UISETP.GT.U32.AND UP0, UPT, UR15, 0x1, UPT ;  /* 0x000000010f00788c */ /* 0x000fe2000bf04070 */
[----:B------:R1:W-:Y:S05]  /*46a0*/  @P0 SYNCS.ARRIVE.TRANS64.RED.A1T0 RZ, [R229+URZ], RZ ;  /* 0x000000ffe5ff09a7 */ /* 0x0003ea000810043f */
[----:B------:R-:W-:-:S13]  /*46b0*/  PLOP3.LUT P0, PT, PT, PT, UP0, 0x80, 0x0 ;  /* 0x000000000000781c */ /* 0x000fda0003f0f008 */
[----:B-1----:R-:W-:Y:S05]  /*46c0*/  @P0 BRA `(.L_x_33) ;  /* 0x0000000000040947 */ /* 0x002fea0003800000 */
[----:B------:R-:W-:Y:S01]  /*46d0*/  BPT.TRAP 0x1 ;  /* 0x000000040000795c */ /* 0x000fe20000300000 */
.L_x_33:
[----:B------:R-:W-:Y:S02]  /*46e0*/  UISETP.GT.AND UP2, UPT, UR25, 0x1, UPT ;  /* 0x000000011900788c */ /* 0x000fe4000bf44270 */
[----:B------:R-:W-:Y:S02]  /*46f0*/  UIADD3 UR23, UR23, 0x1, URZ ;  /* 0x0000000117177890 */ /* 0x000fe4000fffe03f */
[----:B------:R-:W-:Y:S02]  /*4700*/  UIADD3 UR33, UR33, 0x1, URZ ;  /* 0x0000000121217890 */ /* 0x000fe4000fffe03f */
[----:B------:R-:W-:Y:S01]  /*4710*/  PLOP3.LUT P0, PT, PT, PT, UP2, 0x80, 0x0 ;  /* 0x000000000000781c */ /* 0x000fe20003f0f028 */
[----:B------:R-:W-:Y:S02]  /*4720*/  UISETP.NE.AND UP0, UPT, UR23, 0x5, UPT ;  /* 0x000000051700788c */ /* 0x000fe4000bf05270 */
[----:B------:R-:W-:Y:S02]  /*4730*/  UIADD3 UR9, UR25, -0x1, URZ ;  /* 0xffffffff19097890 */ /* 0x000fe4000fffe03f */
[----:B------:R-:W-:-:S02]  /*4740*/  USEL UR8, URZ, 0x1, UP0 ;  /* 0x000000013f087887 */ /* 0x000fc40008000000 */
[----:B------:R-:W-:Y:S02]  /*4750*/  UISETP.NE.AND UP1, UPT, UR33, 0x5, UPT ;  /* 0x000000052100788c */ /* 0x000fe4000bf25270 */
[----:B------:R-:W-:Y:S02]  /*4760*/  ULOP3.LUT UR24, UR24, UR8, URZ, 0x3c, !UPT ;  /* 0x0000000818187292 */ /* 0x000fe4000f8e3c3f */
[----:B------:R-:W-:Y:S02]  /*4770*/  USEL UR23, UR23, URZ, UP0 ;  /* 0x0000003f17177287 */ /* 0x000fe40008000000 */
[----:B------:R-:W-:Y:S01]  /*4780*/  USEL UR33, UR33, URZ, UP1 ;  /* 0x0000003f21217287 */ /* 0x000fe20008800000 */
[----:B------:R-:W-:Y:S01]  /*4790*/  UMOV UR8, 0x1 ;  /* 0x0000000100087882 */ /* 0x000fe20000000000 */
[----:B------:R-:W-:Y:S01]  /*47a0*/  UMOV UR25, UR9 ;  /* 0x0000000900197c82 */ /* 0x000fe20008000000 */
[----:B------:R-:W-:Y:S09]  /*47b0*/  @P0 BRA `(.L_x_34) ;  /* 0xffffffec00300947 */ /* 0x000ff2000383ffff */
.L_x_26:
[----:B------:R-:W-:-:S04]  /*47c0*/  UISETP.NE.AND UP0, UPT, UR6, URZ, UPT ;  /* 0x0000003f0600728c */ /* 0x000fc8000bf05270 */
[----:B------:R-:W-:-:S06]  /*47d0*/  USEL UR6, URZ, 0x1, !UP0 ;  /* 0x000000013f067887 */ /* 0x000fcc000c000000 */
[----:B------:R-:W-:-:S13]  /*47e0*/  ISETP.NE.AND P0, PT, RZ, UR6, PT ;  /* 0x00000006ff007c0c */ /* 0x000fda000bf05270 */
[----:B------:R-:W-:Y:S05]  /*47f0*/  @!P0 BRA `(.L_x_35) ;  /* 0x0000000c00c48947 */ /* 0x000fea0003800000 */
[----:B------:R-:W-:Y:S02]  /*4800*/  WARPGROUP.DEPBAR.LE gsb0, 0x0 ;  /* 0x00008000000079c5 */ /* 0x000fe40000010000 */
[----:B-----5:R-:W-:Y:S01]  /*4810*/  FADD R227, R25, R227 ;  /* 0x000000e319e37221 */ /* 0x020fe20000000000 */
[----:B------:R-:W-:-:S04]  /*4820*/  FADD R228, R24, R228 ;  /* 0x000000e418e47221 */ /* 0x000fc80000000000 */
[----:B------:R1:W-:Y:S04]  /*4830*/  STL [R1+0xa0], R227 ;  /* 0x0000a0e301007387 */ /* 0x0003e80000100800 */
[----:B-1----:R-:W2:Y:S04]  /*4840*/  LDL.LU R227, [R1+0x6c] ;  /* 0x00006c0001e37983 */ /* 0x002ea80000300800 */
[----:B--2---:R1:W-:Y:S04]  /*4850*/  STL [R1+0xa4], R227 ;  /* 0x0000a4e301007387 */ /* 0x0043e80000100800 */
        /* <DEDUP_REMOVED lines=52> */
[----:B-1----:R-:W2:Y:S01]  /*4ba0*/  LDL.LU R227, [R1] ;  /* 0x0000000001e37983 */ /* 0x002ea20000300800 */
[----:B------:R-:W-:Y:S01]  /*4bb0*/  FADD R226, R26, R226 ;  /* 0x000000e21ae27221 */ /* 0x000fe20000000000 */
        /* <DEDUP_REMOVED lines=97> */
[----:B--2---:R-:W-:-:S05]  /*51d0*/  FADD R227, R124, R227 ;  /* 0x000000e37ce37221 */ /* 0x004fca0000000000 */
[----:B------:R1:W-:Y:S04]  /*51e0*/  STL [R1], R227 ;  /* 0x000000e301007387 */ /* 0x0003e80000100800 */
[----:B-1----:R-:W2:Y:S02]  /*51f0*/  LDL.LU R227, [R1+0x10c] ;  /* 0x00010c0001e37983 */ /* 0x002ea40000300800 */
[----:B--2---:R-:W-:-:S05]  /*5200*/  FADD R227, R125, R227 ;  /* 0x000000e37de37221 */ /* 0x004fca0000000000 */
[----:B------:R1:W-:Y:S04]  /*5210*/  STL [R1+0x4], R227 ;  /* 0x000004e301007387 */ /* 0x0003e80000100800 */
        /* <DEDUP_REMOVED lines=78> */
[----:B-1----:R1:W5:Y:S02]  /*5700*/  LDL.LU R227, [R1+0xa0] ;  /* 0x0000a00001e37983 */ /* 0x0023640000300800 */
.L_x_35:
[----:B------:R-:W-:-:S04]  /*5710*/  IMAD.U32 R229, RZ, RZ, UR26 ;  /* 0x0000001affe57e24 */ /* 0x000fc8000f8e00ff */
[----:B------:R2:W-:Y:S01]  /*5720*/  SYNCS.ARRIVE.TRANS64.A1T0 RZ, [R229+UR28], RZ ;  /* 0x000000ffe5ff79a7 */ /* 0x0005e2000810001c */
[----:B------:R-:W-:Y:S02]  /*5730*/  WARPGROUP.DEPBAR.LE gsb0, 0x0 ;  /* 0x00008000000079c5 */ /* 0x000fe40000010000 */
[----:B------:R-:W3:Y:S02]  /*5740*/  LDC R24, c[0x0][0x28c] ;  /* 0x0000a300ff187b82 */ /* 0x000ee40000000800 */
[----:B---3--:R-:W-:-:S13]  /*5750*/  ISETP.GE.AND P0, PT, R24, 0x1, PT ;  /* 0x000000011800780c */ /* 0x008fda0003f06270 */
[----:B--2---:R-:W-:Y:S05]  /*5760*/  @!P0 BRA `(.L_x_36) ;  /* 0x0000000000688947 */ /* 0x004fea0003800000 */
[----:B------:R-:W-:-:S06]  /*5770*/  UISETP.NE.AND UP0, UPT, UR30, 0x3, UPT ;  /* 0x000000031e00788c */ /* 0x000fcc000bf05270 */
[----:B------:R-:W-:-:S13]  /*5780*/  PLOP3.LUT P0, PT, PT, PT, UP0, 0x80, 0x0 ;  /* 0x000000000000781c */ /* 0x000fda0003f0f008 */
[----:B------:R-:W-:Y:S05]  /*5790*/  @!P0 BRA `(.L_x_37) ;  /* 0x0000000000048947 */ /* 0x000fea0003800000 */
[----:B------:R-:W-:Y:S01]  /*57a0*/  BPT.TRAP 0x1 ;  /* 0x000000040000795c */ /* 0x000fe20000300000 */
.L_x_37:
[----:B-----5:R2:W-:Y:S04]  /*57b0*/  STL [R1+0xa4], R2 ;  /* 0x0000a40201007387 */ /* 0x0205e80000100800 */
[----:B--2---:R-:W2:Y:S04]  /*57c0*/  LDL R2, [R1+0x70] ;  /* 0x0000700001027983 */ /* 0x004ea80000100800 */
[----:B------:R3:W-:Y:S04]  /*57d0*/  STL [R1+0xa0], R0 ;  /* 0x0000a00001007387 */ /* 0x0007e80000100800 */
[----:B---3--:R-:W3:Y:S01]  /*57e0*/  LDL R0, [R1+0x78] ;  /* 0x0000780001007983 */ /* 0x008ee20000100800 */
[----:B--2---:R-:W-:-:S03]  /*57f0*/  ISETP.NE.AND P0, PT, R2, RZ, PT ;  /* 0x000000ff0200720c */ /* 0x004fc60003f05270 */
[----:B------:R2:W5:Y:S10]  /*5800*/  LDL.LU R2, [R1+0xa4] ;  /* 0x0000a40001027983 */ /* 0x0005740000300800 */
[----:B------:R-:W-:-:S05]  /*5810*/  VOTEU.ANY UP0, P0 ;  /* 0x00000000003f7886 */ /* 0x000fca0000000100 */
[----:B------:R-:W-:-:S06]  /*5820*/  @UP0 UIADD3 UR6, UR19, UR5, URZ ;  /* 0x0000000513060290 */ /* 0x000fcc000fffe03f */
[----:B------:R-:W-:Y:S02]  /*5830*/  IMAD.U32 R24, RZ, RZ, UR6 ;  /* 0x00000006ff187e24 */ /* 0x000fe4000f8e00ff */
[----:B------:R-:W-:Y:S02]  /*5840*/  IMAD.U32 R27, RZ, RZ, UR6 ;  /* 0x00000006ff1b7e24 */ /* 0x000fe4000f8e00ff */
[----:B------:R-:W-:-:S05]  /*5850*/  @P0 IMAD.WIDE.U32 R24, R24, -0x33333333, RZ ;  /* 0xcccccccd18180825 */ /* 0x000fca00078e00ff */
[----:B------:R-:W-:-:S05]  /*5860*/  @P0 SHF.R.U32.HI R24, RZ, 0x2, R25 ;  /* 0x00000002ff180819 */ /* 0x000fca0000011619 */
[----:B------:R-:W-:-:S05]  /*5870*/  @P0 IMAD R24, R24, -0x5, R27 ;  /* 0xfffffffb18180824 */ /* 0x000fca00078e021b */
[----:B------:R-:W-:-:S05]  /*5880*/  @P0 LEA R24, R24, UR22, 0x3 ;  /* 0x0000001618180c11 */ /* 0x000fca000f8e18ff */
[----:B------:R-:W-:-:S05]  /*5890*/  @P0 VIADD R24, R24, 0x28 ;  /* 0x0000002818180836 */ /* 0x000fca0000000000 */
[----:B---3--:R-:W-:Y:S02]  /*58a0*/  @P0 PRMT R24, R0, 0x654, R24 ;  /* 0x0000065400180816 */ /* 0x008fe40000000018 */
[----:B------:R2:W5:Y:S01]  /*58b0*/  LDL.LU R0, [R1+0xa0] ;  /* 0x0000a00001007983 */ /* 0x0005620000300800 */
[----:B------:R-:W-:Y:S01]  /*58c0*/  UISETP.GT.U32.AND UP0, UPT, UR15, 0x1, UPT ;  /* 0x000000010f00788c */ /* 0x000fe2000bf04070 */
[----:B------:R2:W-:Y:S05]  /*58d0*/  @P0 SYNCS.ARRIVE.TRANS64.RED.A1T0 RZ, [R24+URZ], RZ ;  /* 0x000000ff18ff09a7 */ /* 0x0005ea000810043f */
[----:B------:R-:W-:-:S13]  /*58e0*/  PLOP3.LUT P0, PT, PT, PT, UP0, 0x80, 0x0 ;  /* 0x000000000000781c */ /* 0x000fda0003f0f008 */
[----:B--2---:R-:W-:Y:S05]  /*58f0*/  @P0 BRA `(.L_x_36) ;  /* 0x0000000000040947 */ /* 0x004fea0003800000 */
[----:B------:R-:W-:Y:S01]  /*5900*/  BPT.TRAP 0x1 ;  /* 0x000000040000795c */ /* 0x000fe20000300000 */
.L_x_36:
[----:B-----5:R2:W-:Y:S01]  /*5910*/  STL [R1+0xa0], R0 ;  /* 0x0000a00001007387 */ /* 0x0205e20000100800 */
[----:B------:R-:W-:Y:S01]  /*5920*/  IMAD.U32 R24, RZ, RZ, UR27 ;  /* 0x0000001bff187e24 */ /* 0x000fe2000f8e00ff */
[----:B------:R-:W-:Y:S01]  /*5930*/  UIADD3 UR5, UR29, UR5, URZ ;  /* 0x000000051d057290 */ /* 0x000fe2000fffe03f */
[----:B------:R-:W3:Y:S01]  /*5940*/  LDC R35, c[0x0][0x288] ;  /* 0x0000a200ff237b82 */ /* 0x000ee20000000800 */
[----:B--2---:R-:W2:Y:S02]  /*5950*/  LDL R0, [R1+0x8c] ;  /* 0x00008c0001007983 */ /* 0x004ea40000100800 */
[----:B------:R-:W-:Y:S01]  /*5960*/  SHF.L.U32 R24, R24, 0x1f, RZ ;  /* 0x0000001f18187819 */ /* 0x000fe200000006ff */
[----:B------:R-:W-:Y:S02]  /*5970*/  UISETP.GT.U32.AND UP0, UPT, UR5, 0x4, UPT ;  /* 0x000000040500788c */ /* 0x000fe4000bf04070 */
[----:B------:R-:W-:Y:S01]  /*5980*/  UISETP.GE.U32.AND UP1, UPT, UR29, 0x5, UPT ;  /* 0x000000051d00788c */ /* 0x000fe2000bf26070 */
[----:B------:R-:W4:Y:S01]  /*5990*/  SYNCS.PHASECHK.TRANS64.TRYWAIT P0, [UR18+0x8], R24 ;  /* 0x00000818ff0075a7 */ /* 0x000f220008000152 */
[----:B------:R-:W-:-:S02]  /*59a0*/  UISETP.LT.U32.AND UP0, UPT, UR29, 0x5, UP0 ;  /* 0x000000051d00788c */ /* 0x000fc40008701070 */
[----:B------:R-:W-:Y:S02]  /*59b0*/  UIMAD.WIDE.U32 UR6, UR5, -0x33333333, URZ ;  /* 0xcccccccd050678a5 */ /* 0x000fe4000f8e003f */
[----:B------:R-:W-:Y:S02]  /*59c0*/  USEL UR8, URZ, 0x1, !UP0 ;  /* 0x000000013f087887 */ /* 0x000fe4000c000000 */
[----:B------:R-:W-:Y:S01]  /*59d0*/  USHF.R.U32.HI UR6, URZ, 0x2, UR7 ;  /* 0x000000023f067899 */ /* 0x000fe20008011607 */
[----:B--2---:R-:W-:Y:S02]  /*59e0*/  IMAD.SHL.U32 R32, R0, 0x2, RZ ;  /* 0x0000000200207824 */ /* 0x004fe400078e00ff */
[----:B------:R2:W5:Y:S01]  /*59f0*/  LDL.LU R0, [R1+0xa0] ;  /* 0x0000a00001007983 */ /* 0x0005620000300800 */
[----:B------:R-:W-:Y:S02]  /*5a00*/  ULOP3.LUT UR4, UR4, UR8, URZ, 0x3c, !UPT ;  /* 0x0000000804047292 */ /* 0x000fe4000f8e3c3f */
[----:B------:R-:W-:Y:S01]  /*5a10*/  UIMAD UR5, UR6, -0x5, UR5 ;  /* 0xfffffffb060578a4 */ /* 0x000fe2000f8e0205 */
[----:B------:R-:W-:Y:S01]  /*5a20*/  SHF.R.S32.HI R33, RZ, 0x1f, R32 ;  /* 0x0000001fff217819 */ /* 0x000fe20000011420 */
[----:B------:R-:W-:Y:S01]  /*5a30*/  @UP1 ULOP3.LUT UR4, UR4, 0x1, UR6, 0x78, !UPT ;  /* 0x0000000104041892 */ /* 0x000fe2000f8e7806 */
[----:B---34-:R-:W-:Y:S11]  /*5a40*/  @!P0 BRA `(.L_x_38) ;  /* 0x000000a800c08947 */ /* 0x018ff60003800000 */
.L_x_325:
[----:B------:R4:W-:Y:S01]  /*5a50*/  STL [R1+0xa8], R3 ;  /* 0x0000a80301007387 */ /* 0x0009e20000100800 */
[----:B------:R-:W-:Y:S01]  /*5a60*/  ULDC.64 UR6, c[0x0][0x5d0] ;  /* 0x0001740000067ab9 */ /* 0x000fe20000000a00 */
[----:B------:R-:W-:Y:S02]  /*5a70*/  ULDC UR8, c[0x0][0x284] ;  /* 0x0000a10000087ab9 */ /* 0x000fe40000000800 */
[----:B----4-:R-:W4:Y:S04]  /*5a80*/  LDL.LU R3, [R1+0x88] ;  /* 0x0000880001037983 */ /* 0x010f280000300800 */
[----:B------:R0:W-:Y:S04]  /*5a90*/  STL [R1+0xa4], R2 ;  /* 0x0000a40201007387 */ /* 0x0001e80000100800 */
[----:B0-----:R-:W2:Y:S04]  /*5aa0*/  LDL R2, [R1+0x84] ;  /* 0x0000840001027983 */ /* 0x001ea80000100800 */
[----:B-----5:R0:W-:Y:S04]  /*5ab0*/  STL [R1+0xa0], R0 ;  /* 0x0000a00001007387 */ /* 0x0201e80000100800 */
[----:B0-----:R-:W3:Y:S01]  /*5ac0*/  LDL R0, [R1+0x74] ;  /* 0x0000740001007983 */ /* 0x001ee20000100800 */
[----:B----4-:R-:W-:-:S03]  /*5ad0*/  IMAD.SHL.U32 R37, R3, 0x100, RZ ;  /* 0x0000010003257824 */ /* 0x010fc600078e00ff */
[----:B------:R0:W5:Y:S01]  /*5ae0*/  LDL.LU R3, [R1+0xa8] ;  /* 0x0000a80001037983 */ /* 0x0001620000300800 */
[----:B--2---:R-:W-:-:S03]  /*5af0*/  IMAD.SHL.U32 R34, R2, 0x40, RZ ;  /* 0x0000004002227824 */ /* 0x004fc600078e00ff */
[----:B------:R0:W5:Y:S01]  /*5b00*/  LDL.LU R2, [R1+0xa4] ;  /* 0x0000a40001027983 */ /* 0x0001620000300800 */
[----:B---3--:R-:W-:Y:S01]  /*5b10*/  SHF.R.S32.HI R38, RZ, 0x1f, R0 ;  /* 0x0000001fff267819 */ /* 0x008fe20000011400 */
[----:B------:R-:W-:-:S04]  /*5b20*/  IMAD.WIDE.U32 R24, R0, UR6, R32 ;  /* 0x0000000600187c25 */ /* 0x000fc8000f8e0020 */
[----:B------:R-:W-:-:S04]  /*5b30*/  IMAD R26, R38, UR6, RZ ;  /* 0x00000006261a7c24 */ /* 0x000fc8000f8e02ff */
[----:B------:R-:W-:Y:S02]  /*5b40*/  IMAD R27, R0, UR7, R26 ;  /* 0x00000007001b7c24 */ /* 0x000fe4000f8e021a */
[----:B------:R0:W5:Y:S01]  /*5b50*/  LDL.LU R0, [R1+0xa0] ;  /* 0x0000a00001007983 */ /* 0x0001620000300800 */
[----:B------:R-:W-:-:S04]  /*5b60*/  ISETP.GE.AND P0, PT, R34, UR8, PT ;  /* 0x0000000822007c0c */ /* 0x000fc8000bf06270 */
[C---:B------:R-:W-:Y:S02]  /*5b70*/  ISETP.GE.OR P0, PT, R37.reuse, R35, P0 ;  /* 0x000000232500720c */ /* 0x040fe40000706670 */
[----:B------:R-:W-:Y:S02]  /*5b80*/  SHF.R.S32.HI R36, RZ, 0x1f, R37 ;  /* 0x0000001fff247819 */ /* 0x000fe40000011425 */
[----:B------:R-:W-:-:S04]  /*5b90*/  IADD3 R24, P1, R37, R24, RZ ;  /* 0x0000001825187210 */ /* 0x000fc80007f3e0ff */
[----:B------:R-:W-:-:S05]  /*5ba0*/  IADD3.X R25, R36, R25, R27, P1, !PT ;  /* 0x0000001924197210 */ /* 0x000fca0000ffe41b */
[----:B0-----:R-:W-:Y:S05]  /*5bb0*/  @P0 BRA `(.L_x_39) ;  /* 0x0000008c00d40947 */ /* 0x001fea0003800000 */
[----:B------:R0:W-:Y:S01]  /*5bc0*/  STL.64 [R1+0xb0], R4 ;  /* 0x0000b00401007387 */ /* 0x0001e20000100a00 */
[----:B------:R-:W2:Y:S01]  /*5bd0*/  LDC.64 R28, c[0x0][0x5c8] ;  /* 0x00017200ff1c7b82 */ /* 0x000ea20000000a00 */
[----:B------:R-:W-:Y:S02]  /*5be0*/  ULDC.64 UR6, c[0x0][0x5c0] ;  /* 0x0001700000067ab9 */ /* 0x000fe40000000a00 */
[----:B0-----:R-:W3:Y:S04]  /*5bf0*/  LDL.64 R4, [R1+0x90] ;  /* 0x0000900001047983 */ /* 0x001ee80000100a00 */
[----:B-----5:R0:W-:Y:S04]  /*5c00*/  STL [R1+0xa8], R3 ;  /* 0x0000a80301007387 */ /* 0x0201e80000100800 */
[----:B0-----:R-:W3:Y:S04]  /*5c10*/  LDL.LU R3, [R1+0x84] ;  /* 0x0000840001037983 */ /* 0x001ee80000300800 */
[----:B------:R0:W-:Y:S04]  /*5c20*/  STL [R1+0xa4], R2 ;  /* 0x0000a40201007387 */ /* 0x0001e80000100800 */
[----:B0-----:R-:W4:Y:S04]  /*5c30*/  LDL R2, [R1+0x8c] ;  /* 0x00008c0001027983 */ /* 0x001f280000100800 */
[----:B------:R0:W-:Y:S04]  /*5c40*/  STL [R1+0xa0], R0 ;  /* 0x0000a00001007387 */ /* 0x0001e80000100800 */
[----:B0-----:R-:W4:Y:S01]  /*5c50*/  LDL R0, [R1+0x98] ;  /* 0x0000980001007983 */ /* 0x001f220000100800 */
[----:B---3--:R-:W-:-:S03]  /*5c60*/  IMAD.WIDE R30, R3, 0x40, R4 ;  /* 0x00000040031e7825 */ /* 0x008fc600078e0204 */
[----:B------:R0:W5:Y:S01]  /*5c70*/  LDL.LU.64 R4, [R1+0xb0] ;  /* 0x0000b00001047983 */ /* 0x0001620000300a00 */
[-C--:B--2---:R-:W-:Y:S02]  /*5c80*/  IMAD R26, R31, R28.reuse, RZ ;  /* 0x0000001c1f1a7224 */ /* 0x084fe400078e02ff */
[C---:B------:R-:W-:Y:S01]  /*5c90*/  IMAD.WIDE.U32 R24, R30.reuse, R28, R24 ;  /* 0x0000001c1e187225 */ /* 0x040fe200078e0018 */
[----:B------:R0:W5:Y:S03]  /*5ca0*/  LDL.LU R3, [R1+0xa8] ;  /* 0x0000a80001037983 */ /* 0x0001660000300800 */
[----:B------:R-:W-:Y:S01]  /*5cb0*/  IMAD R27, R30, R29, R26 ;  /* 0x0000001d1e1b7224 */ /* 0x000fe200078e021a */
[----:B------:R-:W-:Y:S02]  /*5cc0*/  LEA R26, P0, R28, R24, 0x3 ;  /* 0x000000181c1a7211 */ /* 0x000fe400078018ff */
[----:B------:R-:W-:Y:S01]  /*5cd0*/  IADD3 R24, P1, R24, UR6, RZ ;  /* 0x0000000618187c10 */ /* 0x000fe2000ff3e0ff */
[----:B------:R-:W-:Y:S01]  /*5ce0*/  IMAD.IADD R27, R25, 0x1, R27 ;  /* 0x00000001191b7824 */ /* 0x000fe200078e021b */
[----:B------:R-:W-:-:S04]  /*5cf0*/  IADD3 R26, P3, R26, UR6, RZ ;  /* 0x000000061a1a7c10 */ /* 0x000fc8000ff7e0ff */
[----:B------:R-:W-:Y:S01]  /*5d00*/  LEA.HI.X R29, R28, R27, R29, 0x3, P0 ;  /* 0x0000001b1c1d7211 */ /* 0x000fe200000f1c1d */
[----:B----4-:R-:W-:Y:S01]  /*5d10*/  IMAD R28, R2, -0x2, R35 ;  /* 0xfffffffe021c7824 */ /* 0x010fe200078e0223 */
[----:B------:R-:W-:Y:S01]  /*5d20*/  FSETP.NEU.AND P0, PT, RZ, UR31, PT ;  /* 0x0000001fff007c0b */ /* 0x000fe2000bf0d000 */
[----:B------:R0:W5:Y:S01]  /*5d30*/  LDL.LU R2, [R1+0xa4] ;  /* 0x0000a40001027983 */ /* 0x0001620000300800 */
[----:B------:R-:W-:Y:S01]  /*5d40*/  IADD3.X R25, R27, UR7, RZ, P1, !PT ;  /* 0x000000071b197c10 */ /* 0x000fe20008ffe4ff */
[----:B------:R-:W-:Y:S01]  /*5d50*/  BSSY B0, `(.L_x_39) ;  /* 0x00008db000007945 */ /* 0x000fe20003800000 */
[----:B------:R-:W-:Y:S01]  /*5d60*/  IADD3.X R27, R29, UR7, RZ, P3, !PT ;  /* 0x000000071d1b7c10 */ /* 0x000fe20009ffe4ff */
[----:B------:R-:W-:Y:S02]  /*5d70*/  IMAD.IADD R39, R0, 0x1, -R34 ;  /* 0x0000000100277824 */ /* 0x000fe400078e0a22 */
[----:B------:R0:W5:Y:S01]  /*5d80*/  LDL.LU R0, [R1+0xa0] ;  /* 0x0000a00001007983 */ /* 0x0001620000300800 */
[----:B------:R-:W-:-:S05]  /*5d90*/  IMAD.IADD R34, R28, 0x1, -R37 ;  /* 0x000000011c227824 */ /* 0x000fca00078e0a25 */
[----:B------:R-:W-:Y:S05]  /*5da0*/  @!P0 BRA `(.L_x_40) ;  /* 0x0000006800dc8947 */ /* 0x000fea0003800000 */
[----:B-----5:R2:W-:Y:S01]  /*5db0*/  STL [R1+0xa0], R0 ;  /* 0x0000a00001007387 */ /* 0x0205e20000100800 */
[----:B------:R-:W-:Y:S01]  /*5dc0*/  ULDC.64 UR6, c[0x0][0x5b8] ;  /* 0x00016e0000067ab9 */ /* 0x000fe20000000a00 */
[----:B------:R-:W-:Y:S02]  /*5dd0*/  ULDC.64 UR8, c[0x0][0x5a8] ;  /* 0x00016a0000087ab9 */ /* 0x000fe40000000a00 */
[----:B--2---:R-:W2:Y:S01]  /*5de0*/  LDL.LU R0, [R1+0x74] ;  /* 0x0000740001007983 */ /* 0x004ea20000300800 */
[----:B------:R-:W-:Y:S01]  /*5df0*/  IMAD R28, R38, UR6, RZ ;  /* 0x00000006261c7c24 */ /* 0x000fe2000f8e02ff */
[----:B------:R-:W-:Y:S01]  /*5e00*/  BSSY B1, `(.L_x_41) ;  /* 0x0000011000017945 */ /* 0x000fe20003800000 */
[----:B--2---:R-:W-:-:S04]  /*5e10*/  IMAD.WIDE.U32 R32, R0, UR6, R32 ;  /* 0x0000000600207c25 */ /* 0x004fc8000f8e0020 */
[----:B------:R-:W-:Y:S01]  /*5e20*/  IMAD R29, R0, UR7, R28 ;  /* 0x00000007001d7c24 */ /* 0x000fe2000f8e021c */
[----:B------:R-:W-:Y:S01]  /*5e30*/  IADD3 R32, P0, R37, R32, RZ ;  /* 0x0000002025207210 */ /* 0x000fe20007f1e0ff */
[----:B------:R2:W5:Y:S01]  /*5e40*/  LDL.LU R0, [R1+0xa0] ;  /* 0x0000a00001007983 */ /* 0x0005620000300800 */
[----:B------:R-:W-:Y:S02]  /*5e50*/  ULDC.64 UR6, c[0x0][0x5b0] ;  /* 0x00016c0000067ab9 */ /* 0x000fe40000000a00 */
[----:B------:R-:W-:Y:S01]  /*5e60*/  IADD3.X R33, R36, R33, R29, P0, !PT ;  /* 0x0000002124217210 */ /* 0x000fe200007fe41d */
[----:B------:R-:W-:Y:S01]  /*5e70*/  IMAD R35, R31, UR6, RZ ;  /* 0x000000061f237c24 */ /* 0x000fe2000f8e02ff */
[----:B------:R-:W-:Y:S01]  /*5e80*/  ISETP.GE.AND P0, PT, R39, 0x1, PT ;  /* 0x000000012700780c */ /* 0x000fe20003f06270 */
[----:B------:R-:W-:-:S03]  /*5e90*/  IMAD.WIDE.U32 R28, R30, UR6, R32 ;  /* 0x000000061e1c7c25 */ /* 0x000fc6000f8e0020 */
[----:B------:R-:W-:Y:S01]  /*5ea0*/  ISETP.LT.OR P4, PT, R34, 0x1, !P0 ;  /* 0x000000012200780c */ /* 0x000fe20004781670 */
[----:B------:R-:W-:Y:S01]  /*5eb0*/  IMAD R35, R30, UR7, R35 ;  /* 0x000000071e237c24 */ /* 0x000fe2000f8e0223 */
[----:B------:R-:W-:-:S04]  /*5ec0*/  IADD3 R28, P1, R28, UR8, RZ ;  /* 0x000000081c1c7c10 */ /* 0x000fc8000ff3e0ff */
[--C-:B------:R-:W-:Y:S02]  /*5ed0*/  IADD3.X R29, R29, UR9, R35.reuse, P1, !PT ;  /* 0x000000091d1d7c10 */ /* 0x100fe40008ffe423 */
[----:B------:R-:W-:-:S05]  /*5ee0*/  PRMT R35, RZ, 0x7610, R35 ;  /* 0x00007610ff237816 */ /* 0x000fca0000000023 */
[----:B--2---:R-:W-:Y:S05]  /*5ef0*/  @P4 BRA `(.L_x_42) ;  /* 0x0000000000044947 */ /* 0x004fea0003800000 */
[----:B------:R2:W5:Y:S02]  /*5f00*/  LDG.E.U8 R35, desc[UR20][R28.64] ;  /* 0x000000141c237981 */ /* 0x000564000c1e1100 */
.L_x_42:
[----:B------:R-:W-:Y:S05]  /*5f10*/  BSYNC B1 ;  /* 0x0000000000017941 */ /* 0x000fea0003800000 */
.L_x_41:
[----:B-----5:R-:W-:Y:S01]  /*5f20*/  LOP3.LUT R35, R35, 0xff, RZ, 0xc0, !PT ;  /* 0x000000ff23237812 */ /* 0x020fe200078ec0ff */
[----:B------:R-:W-:Y:S01]  /*5f30*/  BSSY B1, `(.L_x_43) ;  /* 0x000000b000017945 */ /* 0x000fe20003800000 */
[----:B------:R-:W-:Y:S02]  /*5f40*/  ISETP.LT.OR P3, PT, R34, 0x2, !P0 ;  /* 0x000000022200780c */ /* 0x000fe40004761670 */
[----:B------:R-:W-:-:S05]  /*5f50*/  F2FP.F16.E5M2.UNPACK_B R35, R35 ;  /* 0x00000023ff23723e */ /* 0x000fca00020004ff */
[----:B------:R-:W-:-:S05]  /*5f60*/  HADD2.F32 R35, -RZ, R35.H0_H0 ;  /* 0x20000023ff237230 */ /* 0x000fca0000004100 */
[----:B------:R-:W-:-:S04]  /*5f70*/  FMUL R35, R35, UR31 ;  /* 0x0000001f23237c20 */ /* 0x000fc80008400000 */
[----:B------:R-:W-:-:S05]  /*5f80*/  FFMA R35, R228, UR32, R35 ;  /* 0x00000020e4237c23 */ /* 0x000fca0008000023 */
[----:B------:R-:W-:Y:S02]  /*5f90*/  F2FP.SATFINITE.E5M2.F32.PACK_AB_MERGE_C R37, RZ, R35, RZ ;  /* 0x00000023ff25723e */ /* 0x000fe400048060ff */
[----:B------:R-:W-:-:S03]  /*5fa0*/  PRMT R35, RZ, 0x7610, R35 ;  /* 0x00007610ff237816 */ /* 0x000fc60000000023 */
[----:B------:R3:W-:Y:S01]  /*5fb0*/  @!P4 STG.E.U8 desc[UR20][R24.64], R37 ;  /* 0x000000251800c986 */ /* 0x0007e2000c101114 */
[----:B------:R-:W-:Y:S05]  /*5fc0*/  @P3 BRA `(.L_x_44) ;  /* 0x0000000000043947 */ /* 0x000fea0003800000 */
[----:B------:R4:W5:Y:S02]  /*5fd0*/  LDG.E.U8 R35, desc[UR20][R28.64+0x1] ;  /* 0x000001141c237981 */ /* 0x000964000c1e1100 */
.L_x_44:
[----:B------:R-:W-:Y:S05]  /*5fe0*/  BSYNC B1 ;  /* 0x0000000000017941 */ /* 0x000fea0003800000 */
.L_x_43:
[----:B-----5:R-:W-:Y:S01]  /*5ff0*/  LOP3.LUT R35, R35, 0xff, RZ, 0xc0, !PT ;  /* 0x000000ff23237812 */ /* 0x020fe200078ec0ff */
[----:B------:R-:W-:Y:S01]  /*6000*/  BSSY B1, `(.L_x_45) ;  /* 0x0000013000017945 */ /* 0x000fe20003800000 */
[----:B---3--:R-:W-:Y:S02]  /*6010*/  IADD3 R37, P1, R30, 0x8, RZ ;  /* 0x000000081e257810 */ /* 0x008fe40007f3e0ff */
[----:B------:R-:W-:-:S03]  /*6020*/  F2FP.F16.E5M2.UNPACK_B R35, R35 ;  /* 0x00000023ff23723e */ /* 0x000fc600020004ff */
[----:B------:R-:W-:Y:S01]  /*6030*/  IMAD.X R31, RZ, RZ, R31, P1 ;  /* 0x000000ffff1f7224 */ /* 0x000fe200008e061f */
[----:B------:R-:W-:Y:S01]  /*6040*/  ISETP.GE.AND P1, PT, R39, 0x9, PT ;  /* 0x000000092700780c */ /* 0x000fe20003f26270 */
[----:B------:R-:W-:Y:S02]  /*6050*/  HADD2.F32 R35, -RZ, R35.H0_H0 ;  /* 0x20000023ff237230 */ /* 0x000fe40000004100 */
[----:B------:R-:W-:Y:S01]  /*6060*/  IMAD R36, R31, UR6, RZ ;  /* 0x000000061f247c24 */ /* 0x000fe2000f8e02ff */
[----:B------:R-:W-:Y:S01]  /*6070*/  ISETP.LT.OR P5, PT, R34, 0x1, !P1 ;  /* 0x000000012200780c */ /* 0x000fe20004fa1670 */
[----:B------:R-:W-:-:S04]  /*6080*/  IMAD.WIDE.U32 R32, R37, UR6, R32 ;  /* 0x0000000625207c25 */ /* 0x000fc8000f8e0020 */
[----:B------:R-:W-:Y:S01]  /*6090*/  FMUL R30, R35, UR31 ;  /* 0x0000001f231e7c20 */ /* 0x000fe20008400000 */
[----:B------:R-:W-:-:S03]  /*60a0*/  IMAD R37, R37, UR7, R36 ;  /* 0x0000000725257c24 */ /* 0x000fc6000f8e0224 */
[----:B------:R-:W-:Y:S01]  /*60b0*/  FFMA R227, R227, UR32, R30 ;  /* 0x00000020e3e37c23 */ /* 0x000fe2000800001e */
[----:B------:R-:W-:Y:S02]  /*60c0*/  IADD3 R30, P4, R32, UR8, RZ ;  /* 0x00000008201e7c10 */ /* 0x000fe4000ff9e0ff */
[----:B------:R-:W-:Y:S02]  /*60d0*/  PRMT R32, RZ, 0x7610, R32 ;  /* 0x00007610ff207816 */ /* 0x000fe40000000020 */
[----:B------:R-:W-:Y:S02]  /*60e0*/  F2FP.SATFINITE.E5M2.F32.PACK_AB_MERGE_C R227, RZ, R227, RZ ;  /* 0x000000e3ffe3723e */ /* 0x000fe400048060ff */
[----:B------:R-:W-:-:S03]  /*60f0*/  IADD3.X R31, R33, UR9, R37, P4, !PT ;  /* 0x00000009211f7c10 */ /* 0x000fc6000a7fe425 */
[----:B------:R3:W-:Y:S01]  /*6100*/  @!P3 STG.E.U8 desc[UR20][R24.64+0x1], R227 ;  /* 0x000001e31800b986 */ /* 0x0007e2000c101114 */
[----:B------:R-:W-:Y:S05]  /*6110*/  @P5 BRA `(.L_x_46) ;  /* 0x0000000000045947 */ /* 0x000fea0003800000 */
[----:B------:R0:W5:Y:S02]  /*6120*/  LDG.E.U8 R32, desc[UR20][R30.64] ;  /* 0x000000141e207981 */ /* 0x000164000c1e1100 */
.L_x_46:
[----:B------:R-:W-:Y:S05]  /*6130*/  BSYNC B1 ;  /* 0x0000000000017941 */ /* 0x000fea0003800000 */
.L_x_45:
[----:B-----5:R-:W-:Y:S01]  /*6140*/  LOP3.LUT R32, R32, 0xff, RZ, 0xc0, !PT ;  /* 0x000000ff20207812 */ /* 0x020fe200078ec0ff */
[----:B------:R-:W-:Y:S01]  /*6150*/  BSSY B1, `(.L_x_47) ;  /* 0x000000b000017945 */ /* 0x000fe20003800000 */
[----:B------:R-:W-:Y:S02]  /*6160*/  ISETP.LT.OR P3, PT, R34, 0x2, !P1 ;  /* 0x000000022200780c */ /* 0x000fe40004f61670 */
[----:B------:R-:W-:-:S05]  /*6170*/  F2FP.F16.E5M2.UNPACK_B R32, R32 ;  /* 0x00000020ff20723e */ /* 0x000fca00020004ff */
[----:B------:R-:W-:-:S05]  /*6180*/  HADD2.F32 R32, -RZ, R32.H0_H0 ;  /* 0x20000020ff207230 */ /* 0x000fca0000004100 */
[----:B------:R-:W-:Y:S01]  /*6190*/  FMUL R33, R32, UR31 ;  /* 0x0000001f20217c20 */ /* 0x000fe20008400000 */
[----:B------:R-:W-:-:S03]  /*61a0*/  PRMT R32, RZ, 0x7610, R32 ;  /* 0x00007610ff207816 */ /* 0x000fc60000000020 */
[----:B------:R-:W-:-:S05]  /*61b0*/  FFMA R33, R226, UR32, R33 ;  /* 0x00000020e2217c23 */ /* 0x000fca0008000021 */
[----:B------:R-:W-:-:S05]  /*61c0*/  F2FP.SATFINITE.E5M2.F32.PACK_AB_MERGE_C R33, RZ, R33, RZ ;  /* 0x00000021ff21723e */ /* 0x000fca00048060ff */
[----:B------:R0:W-:Y:S01]  /*61d0*/  @!P5 STG.E.U8 desc[UR20][R26.64], R33 ;  /* 0x000000211a00d986 */ /* 0x0001e2000c101114 */
[----:B------:R-:W-:Y:S05]  /*61e0*/  @P3 BRA `(.L_x_48) ;  /* 0x0000000000043947 */ /* 0x000fea0003800000 */
[----:B------:R0:W5:Y:S02]  /*61f0*/  LDG.E.U8 R32, desc[UR20][R30.64+0x1] ;  /* 0x000001141e207981 */ /* 0x000164000c1e1100 */
.L_x_48:
[----:B------:R-:W-:Y:S05]  /*6200*/  BSYNC B1 ;  /* 0x0000000000017941 */ /* 0x000fea0003800000 */
.L_x_47:
[----:B-----5:R-:W-:Y:S01]  /*6210*/  LOP3.LUT R32, R32, 0xff, RZ, 0xc0, !PT ;  /* 0x000000ff20207812 */ /* 0x020fe200078ec0ff */
[----:B------:R-:W-:Y:S01]  /*6220*/  BSSY B1, `(.L_x_49) ;  /* 0x000000b000017945 */ /* 0x000fe20003800000 */
[----:B------:R-:W-:Y:S02]  /*6230*/  ISETP.LT.OR P4, PT, R34, 0x9, !P0 ;  /* 0x000000092200780c */ /* 0x000fe40004781670 */
[----:B------:R-:W-:-:S05]  /*6240*/  F2FP.F16.E5M2.UNPACK_B R32, R32 ;  /* 0x00000020ff20723e */ /* 0x000fca00020004ff */
[----:B------:R-:W-:-:S05]  /*6250*/  HADD2.F32 R32, -RZ, R32.H0_H0 ;  /* 0x20000020ff207230 */ /* 0x000fca0000004100 */
[----:B------:R-:W-:-:S04]  /*6260*/  FMUL R32, R32, UR31 ;  /* 0x0000001f20207c20 */ /* 0x000fc80008400000 */
[----:B------:R-:W-:-:S05]  /*6270*/  FFMA R32, R225, UR32, R32 ;  /* 0x00000020e1207c23 */ /* 0x000fca0008000020 */
[----:B0-----:R-:W-:Y:S02]  /*6280*/  F2FP.SATFINITE.E5M2.F32.PACK_AB_MERGE_C R33, RZ, R32, RZ ;  /* 0x00000020ff21723e */ /* 0x001fe400048060ff */
[----:B------:R-:W-:-:S03]  /*6290*/  PRMT R32, RZ, 0x7610, R32 ;  /* 0x00007610ff207816 */ /* 0x000fc60000000020 */
[----:B------:R0:W-:Y:S01]  /*62a0*/  @!P3 STG.E.U8 desc[UR20][R26.64+0x1], R33 ;  /* 0x000001211a00b986 */ /* 0x0001e2000c101114 */
[----:B------:R-:W-:Y:S05]  /*62b0*/  @P4 BRA `(.L_x_50) ;  /* 0x0000000000044947 */ /* 0x000fea0003800000 */
[----:B------:R0:W5:Y:S02]  /*62c0*/  LDG.E.U8 R32, desc[UR20][R28.64+0x8] ;  /* 0x000008141c207981 */ /* 0x000164000c1e1100 */
.L_x_50:
[----:B------:R-:W-:Y:S05]  /*62d0*/  BSYNC B1 ;  /* 0x0000000000017941 */ /* 0x000fea0003800000 */
.L_x_49:
[----:B-----5:R-:W-:Y:S01]  /*62e0*/  LOP3.LUT R32, R32, 0xff, RZ, 0xc0, !PT ;  /* 0x000000ff20207812 */ /* 0x020fe200078ec0ff */
[----:B------:R-:W-:Y:S01]  /*62f0*/  BSSY B1, `(.L_x_51) ;  /* 0x000000b000017945 */ /* 0x000fe20003800000 */
[----:B------:R-:W-:Y:S02]  /*6300*/  ISETP.LT.OR P3, PT, R34, 0xa, !P0 ;  /* 0x0000000a2200780c */ /* 0x000fe40004761670 */
[----:B------:R-:W-:-:S05]  /*6310*/  F2FP.F16.E5M2.UNPACK_B R32, R32 ;  /* 0x00000020ff20723e */ /* 0x000fca00020004ff */
[----:B------:R-:W-:-:S05]  /*6320*/  HADD2.F32 R32, -RZ, R32.H0_H0 ;  /* 0x20000020ff207230 */ /* 0x000fca0000004100 */
[----:B0-----:R-:W-:Y:S01]  /*6330*/  FMUL R33, R32, UR31 ;  /* 0x0000001f20217c20 */ /* 0x001fe20008400000 */
[----:B------:R-:W-:-:S03]  /*6340*/  PRMT R32, RZ, 0x7610, R32 ;  /* 0x00007610ff207816 */ /* 0x000fc60000000020 */
[----:B------:R-:W-:-:S05]  /*6350*/  FFMA R33, R224, UR32, R33 ;  /* 0x00000020e0217c23 */ /* 0x000fca0008000021 */
[----:B------:R-:W-:-:S05]  /*6360*/  F2FP.SATFINITE.E5M2.F32.PACK_AB_MERGE_C R33, RZ, R33, RZ ;  /* 0x00000021ff21723e */ /* 0x000fca00048060ff */
[----:B------:R0:W-:Y:S01]  /*6370*/  @!P4 STG.E.U8 desc[UR20][R24.64+0x8], R33 ;  /* 0x000008211800c986 */ /* 0x0001e2000c101114 */
[----:B------:R-:W-:Y:S05]  /*6380*/  @P3 BRA `(.L_x_52) ;  /* 0x0000000000043947 */ /* 0x000fea0003800000 */
[----:B------:R0:W5:Y:S02]  /*6390*/  LDG.E.U8 R32, desc[UR20][R28.64+0x9] ;  /* 0x000009141c207981 */ /* 0x000164000c1e1100 */
.L_x_52:
[----:B------:R-:W-:Y:S05]  /*63a0*/  BSYNC B1 ;  /* 0x0000000000017941 */ /* 0x000fea0003800000 */
.L_x_51:
        /* <DEDUP_REMOVED lines=12> */
.L_x_54:
[----:B------:R-:W-:Y:S05]  /*6470*/  BSYNC B1 ;  /* 0x0000000000017941 */ /* 0x000fea0003800000 */
.L_x_53:
        /* <DEDUP_REMOVED lines=12> */
.L_x_56:
[----:B------:R-:W-:Y:S05]  /*6540*/  BSYNC B1 ;  /* 0x0000000000017941 */ /* 0x000fea0003800000 */
.L_x_55:
        /* <DEDUP_REMOVED lines=12> */
.L_x_58:
[----:B------:R-:W-:Y:S05]  /*6610*/  BSYNC B1 ;  /* 0x0000000000017941 */ /* 0x000fea0003800000 */
.L_x_57:
        /* <DEDUP_REMOVED lines=12> */
.L_x_60:
[----:B------:R-:W-:Y:S05]  /*66e0*/  BSYNC B1 ;  /* 0x0000000000017941 */ /* 0x000fea0003800000 */
.L_x_59:
        /* <DEDUP_REMOVED lines=12> */
.L_x_62:
[----:B------:R-:W-:Y:S05]  /*67b0*/  BSYNC B1 ;  /* 0x0000000000017941 */ /* 0x000fea0003800000 */
.L_x_61:
        /* <DEDUP_REMOVED lines=12> */
.L_x_64:
[----:B------:R-:W-:Y:S05]  /*6880*/  BSYNC B1 ;  /* 0x0000000000017941 */ /* 0x000fea0003800000 */
.L_x_63:
        /* <DEDUP_REMOVED lines=12> */
.L_x_66:
[----:B------:R-:W-:Y:S05]  /*6950*/  BSYNC B1 ;  /* 0x0000000000017941 */ /* 0x000fea0003800000 */
.L_x_65:
        /* <DEDUP_REMOVED lines=12> */
.L_x_68:
[----:B------:R-:W-:Y:S05]  /*6a20*/  BSYNC B1 ;  /* 0x0000000000017941 */ /* 0x000fea0003800000 */
.L_x_67:
        /* <DEDUP_REMOVED lines=12> */
.L_x_70:
[----:B------:R-:W-:Y:S05]  /*6af0*/  BSYNC B1 ;  /* 0x0000000000017941 */ /* 0x000fea0003800000 */
.L_x_69:
        /* <DEDUP_REMOVED lines=12> */
.L_x_72:
[----:B------:R-:W-:Y:S05]  /*6bc0*/  BSYNC B1 ;  /* 0x0000000000017941 */ /* 0x000fea0003800000 */
.L_x_71:
        /* <DEDUP_REMOVED lines=12> */
.L_x_74:
[----:B------:R-:W-:Y:S05]  /*6c90*/  BSYNC B1 ;  /* 0x0000000000017941 */ /* 0x000fea0003800000 */
.L_x_73:
        /* <DEDUP_REMOVED lines=12> */
.L_x_76:
[----:B------:R-:W-:Y:S05]  /*6d60*/  BSYNC B1 ;  /* 0x0000000000017941 */ /* 0x000fea0003800000 */
.L_x_75:
        /* <DEDUP_REMOVED lines=12> */
.L_x_78:
[----:B------:R-:W-:Y:S05]  /*6e30*/  BSYNC B1 ;  /* 0x0000000000017941 */ /* 0x000fea0003800000 */
.L_x_77:
        /* <DEDUP_REMOVED lines=12> */
.L_x_80:
[----:B------:R-:W-:Y:S05]  /*6f00*/  BSYNC B1 ;  /* 0x0000000000017941 */ /* 0x000fea0003800000 */
.L_x_79:
        /* <DEDUP_REMOVED lines=12> */
.L_x_82:
[----:B------:R-:W-:Y:S05]  /*6fd0*/  BSYNC B1 ;  /* 0x0000000000017941 */ /* 0x000fea0003800000 */
.L_x_81:
        /* <DEDUP_REMOVED lines=12> */
.L_x_84:
[----:B------:R-:W-:Y:S05]  /*70a0*/  BSYNC B1 ;  /* 0x0000000000017941 */ /* 0x000fea0003800000 */
.L_x_83:
        /* <DEDUP_REMOVED lines=12> */
.L_x_86:
[----:B------:R-:W-:Y:S05]  /*7170*/  BSYNC B1 ;  /* 0x0000000000017941 */ /* 0x000fea0003800000 */
.L_x_85:
        /* <DEDUP_REMOVED lines=12> */
.L_x_88:
[----:B------:R-:W-:Y:S05]  /*7240*/  BSYNC B1 ;  /* 0x0000000000017941 */ /* 0x000fea0003800000 */
.L_x_87:
        /* <DEDUP_REMOVED lines=12> */
.L_x_90:
[----:B------:R-:W-:Y:S05]  /*7310*/  BSYNC B1 ;  /* 0x0000000000017941 */ /* 0x000fea0003800000 */
.L_x_89:
        /* <DEDUP_REMOVED lines=12> */
.L_x_92:
[----:B------:R-:W-:Y:S05]  /*73e0*/  BSYNC B1 ;  /* 0x0000000000017941 */ /* 0x000fea0003800000 */
.L_x_91:
        /* <DEDUP_REMOVED lines=12> */
.L_x_94:
[----:B------:R-:W-:Y:S05]  /*74b0*/  BSYNC B1 ;  /* 0x0000000000017941 */ /* 0x000fea0003800000 */
.L_x_93:
        /* <DEDUP_REMOVED lines=12> */
.L_x_96:
[----:B------:R-:W-:Y:S05]  /*7580*/  BSYNC B1 ;  /* 0x0000000000017941 */ /* 0x000fea0003800000 */
.L_x_95:
        /* <DEDUP_REMOVED lines=12> */
.L_x_98:
[----:B------:R-:W-:Y:S05]  /*7650*/  BSYNC B1 ;  /* 0x0000000000017941 */ /* 0x000fea0003800000 */
.L_x_97:
        /* <DEDUP_REMOVED lines=12> */
.L_x_100:
[----:B------:R-:W-:Y:S05]  /*7720*/  BSYNC B1 ;  /* 0x0000000000017941 */ /* 0x000fea0003800000 */
.L_x_99:
        /* <DEDUP_REMOVED lines=12> */
.L_x_102:
[----:B------:R-:W-:Y:S05]  /*77f0*/  BSYNC B1 ;  /* 0x0000000000017941 */ /* 0x000fea0003800000 */
.L_x_101:
        /* <DEDUP_REMOVED lines=12> */
.L_x_104:
[----:B------:R-:W-:Y:S05]  /*78c0*/  BSYNC B1 ;  /* 0x0000000000017941 */ /* 0x000fea0003800000 */
.L_x_103:
        /* <DEDUP_REMOVED lines=12> */
.L_x_106:
[----:B------:R-:W-:Y:S05]  /*7990*/  BSYNC B1 ;  /* 0x0000000000017941 */ /* 0x000fea0003800000 */
.L_x_105:
        /* <DEDUP_REMOVED lines=12> */
.L_x_108:
[----:B------:R-:W-:Y:S05]  /*7a60*/  BSYNC B1 ;  /* 0x0000000000017941 */ /* 0x000fea0003800000 */
.L_x_107:
        /* <DEDUP_REMOVED lines=12> */
.L_x_110:
[----:B------:R-:W-:Y:S05]  /*7b30*/  BSYNC B1 ;  /* 0x0000000000017941 */ /* 0x000fea0003800000 */
.L_x_109:
        /* <DEDUP_REMOVED lines=12> */
.L_x_112:
[----:B------:R-:W-:Y:S05]  /*7c00*/  BSYNC B1 ;  /* 0x0000000000017941 */ /* 0x000fea0003800000 */
.L_x_111:
        /* <DEDUP_REMOVED lines=12> */
.L_x_114:
[----:B------:R-:W-:Y:S05]  /*7cd0*/  BSYNC B1 ;  /* 0x0000000000017941 */ /* 0x000fea0003800000 */
.L_x_113:
        /* <DEDUP_REMOVED lines=12> */
.L_x_116:
[----:B------:R-:W-:Y:S05]  /*7da0*/  BSYNC B1 ;  /* 0x0000000000017941 */ /* 0x000fea0003800000 */
.L_x_115:
        /* <DEDUP_REMOVED lines=12> */
.L_x_118:
[----:B------:R-:W-:Y:S05]  /*7e70*/  BSYNC B1 ;  /* 0x0000000000017941 */ /* 0x000fea0003800000 */
.L_x_117:
        /* <DEDUP_REMOVED lines=12> */
.L_x_120:
[----:B------:R-:W-:Y:S05]  /*7f40*/  BSYNC B1 ;  /* 0x0000000000017941 */ /* 0x000fea0003800000 */
.L_x_119:
        /* <DEDUP_REMOVED lines=12> */
.L_x_122:
[----:B------:R-:W-:Y:S05]  /*8010*/  BSYNC B1 ;  /* 0x0000000000017941 */ /* 0x000fea0003800000 */
.L_x_121:
        /* <DEDUP_REMOVED lines=12> */
.L_x_124:
[----:B------:R-:W-:Y:S05]  /*80e0*/  BSYNC B1 ;  /* 0x0000000000017941 */ /* 0x000fea0003800000 */
.L_x_123:
        /* <DEDUP_REMOVED lines=12> */
.L_x_126:
[----:B------:R-:W-:Y:S05]  /*81b0*/  BSYNC B1 ;  /* 0x0000000000017941 */ /* 0x000fea0003800000 */
.L_x_125:
        /* <DEDUP_REMOVED lines=12> */
.L_x_128:
[----:B------:R-:W-:Y:S05]  /*8280*/  BSYNC B1 ;  /* 0x0000000000017941 */ /* 0x000fea0003800000 */
.L_x_127:
        /* <DEDUP_REMOVED lines=12> */
.L_x_130:
[----:B------:R-:W-:Y:S05]  /*8350*/  BSYNC B1 ;  /* 0x0000000000017941 */ /* 0x000fea0003800000 */
.L_x_129:
        /* <DEDUP_REMOVED lines=12> */
.L_x_132:
[----:B------:R-:W-:Y:S05]  /*8420*/  BSYNC B1 ;  /* 0x0000000000017941 */ /* 0x000fea0003800000 */
.L_x_131:
        /* <DEDUP_REMOVED lines=12> */
.L_x_134:
[----:B------:R-:W-:Y:S05]  /*84f0*/  BSYNC B1 ;  /* 0x0000000000017941 */ /* 0x000fea0003800000 */
.L_x_133:
        /* <DEDUP_REMOVED lines=12> */
.L_x_136:
[----:B------:R-:W-:Y:S05]  /*85c0*/  BSYNC B1 ;  /* 0x0000000000017941 */ /* 0x000fea0003800000 */
.L_x_135:
        /* <DEDUP_REMOVED lines=12> */
.L_x_138:
[----:B------:R-:W-:Y:S05]  /*8690*/  BSYNC B1 ;  /* 0x0000000000017941 */ /* 0x000fea0003800000 */
.L_x_137:
        /* <DEDUP_REMOVED lines=12> */
.L_x_140:
[----:B------:R-:W-:Y:S05]  /*8760*/  BSYNC B1 ;  /* 0x0000000000017941 */ /* 0x000fea0003800000 */
.L_x_139:
        /* <DEDUP_REMOVED lines=12> */
.L_x_142:
[----:B------:R-:W-:Y:S05]  /*8830*/  BSYNC B1 ;  /* 0x0000000000017941 */ /* 0x000fea0003800000 */
.L_x_141:
        /* <DEDUP_REMOVED lines=12> */
.L_x_144:
[----:B------:R-:W-:Y:S05]  /*8900*/  BSYNC B1 ;  /* 0x0000000000017941 */ /* 0x000fea0003800000 */
.L_x_143:
        /* <DEDUP_REMOVED lines=12> */
.L_x_146:
[----:B------:R-:W-:Y:S05]  /*89d0*/  BSYNC B1 ;  /* 0x0000000000017941 */ /* 0x000fea0003800000 */
.L_x_145:
        /* <DEDUP_REMOVED lines=12> */
.L_x_148:
[----:B------:R-:W-:Y:S05]  /*8aa0*/  BSYNC B1 ;  /* 0x0000000000017941 */ /* 0x000fea0003800000 */
.L_x_147:
        /* <DEDUP_REMOVED lines=12> */
.L_x_150:
[----:B------:R-:W-:Y:S05]  /*8b70*/  BSYNC B1 ;  /* 0x0000000000017941 */ /* 0x000fea0003800000 */
.L_x_149:
        /* <DEDUP_REMOVED lines=12> */
.L_x_152:
[----:B------:R-:W-:Y:S05]  /*8c40*/  BSYNC B1 ;  /* 0x0000000000017941 */ /* 0x000fea0003800000 */
.L_x_151:
        /* <DEDUP_REMOVED lines=12> */
.L_x_154:
[----:B------:R-:W-:Y:S05]  /*8d10*/  BSYNC B1 ;  /* 0x0000000000017941 */ /* 0x000fea0003800000 */
.L_x_153:
        /* <DEDUP_REMOVED lines=12> */
.L_x_156:
[----:B------:R-:W-:Y:S05]  /*8de0*/  BSYNC B1 ;  /* 0x0000000000017941 */ /* 0x000fea0003800000 */
.L_x_155:
        /* <DEDUP_REMOVED lines=12> */
.L_x_158:
[----:B------:R-:W-:Y:S05]  /*8eb0*/  BSYNC B1 ;  /* 0x0000000000017941 */ /* 0x000fea0003800000 */
.L_x_157:
        /* <DEDUP_REMOVED lines=12> */
.L_x_160:
[----:B------:R-:W-:Y:S05]  /*8f80*/  BSYNC B1 ;  /* 0x0000000000017941 */ /* 0x000fea0003800000 */
.L_x_159:
        /* <DEDUP_REMOVED lines=12> */
.L_x_162:
[----:B------:R-:W-:Y:S05]  /*9050*/  BSYNC B1 ;  /* 0x0000000000017941 */ /* 0x000fea0003800000 */
.L_x_161:
        /* <DEDUP_REMOVED lines=12> */
.L_x_164:
[----:B------:R-:W-:Y:S05]  /*9120*/  BSYNC B1 ;  /* 0x0000000000017941 */ /* 0x000fea0003800000 */
.L_x_163:
        /* <DEDUP_REMOVED lines=12> */
.L_x_166:
[----:B------:R-:W-:Y:S05]  /*91f0*/  BSYNC B1 ;  /* 0x0000000000017941 */ /* 0x000fea0003800000 */
.L_x_165:
        /* <DEDUP_REMOVED lines=12> */
.L_x_168:
[----:B------:R-:W-:Y:S05]  /*92c0*/  BSYNC B1 ;  /* 0x0000000000017941 */ /* 0x000fea0003800000 */
.L_x_167:
        /* <DEDUP_REMOVED lines=12> */
.L_x_170:
[----:B------:R-:W-:Y:S05]  /*9390*/  BSYNC B1 ;  /* 0x0000000000017941 */ /* 0x000fea0003800000 */
.L_x_169:
        /* <DEDUP_REMOVED lines=12> */
.L_x_172:
[----:B------:R-:W-:Y:S05]  /*9460*/  BSYNC B1 ;  /* 0x0000000000017941 */ /* 0x000fea0003800000 */
.L_x_171:
        /* <DEDUP_REMOVED lines=12> */
.L_x_174:
[----:B------:R-:W-:Y:S05]  /*9530*/  BSYNC B1 ;  /* 0x0000000000017941 */ /* 0x000fea0003800000 */
.L_x_173:
        /* <DEDUP_REMOVED lines=12> */
.L_x_176:
[----:B------:R-:W-:Y:S05]  /*9600*/  BSYNC B1 ;  /* 0x0000000000017941 */ /* 0x000fea0003800000 */
.L_x_175:
        /* <DEDUP_REMOVED lines=12> */
.L_x_178:
[----:B------:R-:W-:Y:S05]  /*96d0*/  BSYNC B1 ;  /* 0x0000000000017941 */ /* 0x000fea0003800000 */
.L_x_177:
        /* <DEDUP_REMOVED lines=12> */
.L_x_180:
[----:B------:R-:W-:Y:S05]  /*97a0*/  BSYNC B1 ;  /* 0x0000000000017941 */ /* 0x000fea0003800000 */
.L_x_179:
        /* <DEDUP_REMOVED lines=12> */
.L_x_182:
[----:B------:R-:W-:Y:S05]  /*9870*/  BSYNC B1 ;  /* 0x0000000000017941 */ /* 0x000fea0003800000 */
.L_x_181:
        /* <DEDUP_REMOVED lines=12> */
.L_x_184:
[----:B------:R-:W-:Y:S05]  /*9940*/  BSYNC B1 ;  /* 0x0000000000017941 */ /* 0x000fea0003800000 */
.L_x_183:
        /* <DEDUP_REMOVED lines=12> */
.L_x_186:
[----:B------:R-:W-:Y:S05]  /*9a10*/  BSYNC B1 ;  /* 0x0000000000017941 */ /* 0x000fea0003800000 */
.L_x_185:
        /* <DEDUP_REMOVED lines=12> */
.L_x_188:
[----:B------:R-:W-:Y:S05]  /*9ae0*/  BSYNC B1 ;  /* 0x0000000000017941 */ /* 0x000fea0003800000 */
.L_x_187:
        /* <DEDUP_REMOVED lines=12> */
.L_x_190:
[----:B------:R-:W-:Y:S05]  /*9bb0*/  BSYNC B1 ;  /* 0x0000000000017941 */ /* 0x000fea0003800000 */
.L_x_189:
        /* <DEDUP_REMOVED lines=12> */
.L_x_192:
[----:B------:R-:W-:Y:S05]  /*9c80*/  BSYNC B1 ;  /* 0x0000000000017941 */ /* 0x000fea0003800000 */
.L_x_191:
        /* <DEDUP_REMOVED lines=12> */
.L_x_194:
[----:B------:R-:W-:Y:S05]  /*9d50*/  BSYNC B1 ;  /* 0x0000000000017941 */ /* 0x000fea0003800000 */
.L_x_193:
        /* <DEDUP_REMOVED lines=12> */
.L_x_196:
[----:B------:R-:W-:Y:S05]  /*9e20*/  BSYNC B1 ;  /* 0x0000000000017941 */ /* 0x000fea0003800000 */
.L_x_195:
[----:B-----5:R-:W-:Y:S01]  /*9e30*/  LOP3.LUT R32, R32, 0xff, RZ, 0xc0, !PT ;  /* 0x000000ff20207812 */ /* 0x020fe200078ec0ff */
[----:B------:R-:W-:Y:S01]  /*9e40*/  BSSY B1, `(.L_x_197) ;  /* 0x000000b000017945 */ /* 0x000fe20003800000 */
[----:B------:R-:W-:Y:S02]  /*9e50*/  ISETP.LT.OR P4, PT, R34, 0x99, !P1 ;  /* 0x000000992200780c */ /* 0x000fe40004f81670 */
[----:B------:R-:W-:-:S05]  /*9e60*/  F2FP.F16.E5M2.UNPACK_B R32, R32 ;  /* 0x00000020ff20723e */ /* 0x000fca00020004ff */
[----:B------:R-:W-:-:S05]  /*9e70*/  HADD2.F32 R32, -RZ, R32.H0_H0 ;  /* 0x20000020ff207230 */ /* 0x000fca0000004100 */
[----:B------:R-:W-:-:S04]  /*9e80*/  FMUL R32, R32, UR31 ;  /* 0x0000001f20207c20 */ /* 0x000fc80008400000 */
[----:B------:R-:W-:Y:S01]  /*9e90*/  FFMA R32, R23, UR32, R32 ;  /* 0x0000002017207c23 */ /* 0x000fe20008000020 */
[----:B------:R-:W-:-:S04]  /*9ea0*/  PRMT R23, RZ, 0x7610, R23 ;  /* 0x00007610ff177816 */ /* 0x000fc80000000017 */
[----:B0-----:R-:W-:-:S05]  /*9eb0*/  F2FP.SATFINITE.E5M2.F32.PACK_AB_MERGE_C R33, RZ, R32, RZ ;  /* 0x00000020ff21723e */ /* 0x001fca00048060ff */
[----:B------:R0:W-:Y:S01]  /*9ec0*/  @!P3 STG.E.U8 desc[UR20][R24.64+0x99], R33 ;  /* 0x000099211800b986 */ /* 0x0001e2000c101114 */
[----:B------:R-:W-:Y:S05]  /*9ed0*/  @P4 BRA `(.L_x_198) ;  /* 0x0000000000044947 */ /* 0x000fea0003800000 */
[----:B------:R0:W5:Y:S02]  /*9ee0*/  LDG.E.U8 R23, desc[UR20][R30.64+0x98] ;  /* 0x000098141e177981 */ /* 0x000164000c1e1100 */
.L_x_198:
[----:B------:R-:W-:Y:S05]  /*9ef0*/  BSYNC B1 ;  /* 0x0000000000017941 */ /* 0x000fea0003800000 */
.L_x_197:
        /* <DEDUP_REMOVED lines=8> */
[----:B------:R-:W-:-:S05]  /*9f80*/  F2FP.SATFINITE.E5M2.F32.PACK_AB_MERGE_C R23, RZ, R23, RZ ;  /* 0x00000017ff17723e */ /* 0x000fca00048060ff */
[----:B------:R0:W-:Y:S01]  /*9f90*/  @!P4 STG.E.U8 desc[UR20][R26.64+0x98], R23 ;  /* 0x000098171a00c986 */ /* 0x0001e2000c101114 */
[----:B------:R-:W-:Y:S05]  /*9fa0*/  @P3 BRA `(.L_x_200) ;  /* 0x0000000000043947 */ /* 0x000fea0003800000 */
[----:B------:R0:W5:Y:S02]  /*9fb0*/  LDG.E.U8 R22, desc[UR20][R30.64+0x99] ;  /* 0x000099141e167981 */ /* 0x000164000c1e1100 */
.L_x_200:
[----:B------:R-:W-:Y:S05]  /*9fc0*/  BSYNC B1 ;  /* 0x0000000000017941 */ /* 0x000fea0003800000 */
.L_x_199:
        /* <DEDUP_REMOVED lines=12> */
.L_x_202:
[----:B------:R-:W-:Y:S05]  /*a090*/  BSYNC B1 ;  /* 0x0000000000017941 */ /* 0x000fea0003800000 */
.L_x_201:
        /* <DEDUP_REMOVED lines=12> */
.L_x_204:
[----:B------:R-:W-:Y:S05]  /*a160*/  BSYNC B1 ;  /* 0x0000000000017941 */ /* 0x000fea0003800000 */
.L_x_203:
        /* <DEDUP_REMOVED lines=12> */
.L_x_206:
[----:B------:R-:W-:Y:S05]  /*a230*/  BSYNC B1 ;  /* 0x0000000000017941 */ /* 0x000fea0003800000 */
.L_x_205:
        /* <DEDUP_REMOVED lines=12> */
.L_x_208:
[----:B------:R-:W-:Y:S05]  /*a300*/  BSYNC B1 ;  /* 0x0000000000017941 */ /* 0x000fea0003800000 */
.L_x_207:
        /* <DEDUP_REMOVED lines=12> */
.L_x_210:
[----:B------:R-:W-:Y:S05]  /*a3d0*/  BSYNC B1 ;  /* 0x0000000000017941 */ /* 0x000fea0003800000 */
.L_x_209:
        /* <DEDUP_REMOVED lines=12> */
.L_x_212:
[----:B------:R-:W-:Y:S05]  /*a4a0*/  BSYNC B1 ;  /* 0x0000000000017941 */ /* 0x000fea0003800000 */
.L_x_211:
        /* <DEDUP_REMOVED lines=12> */
.L_x_214:
[----:B------:R-:W-:Y:S05]  /*a570*/  BSYNC B1 ;  /* 0x0000000000017941 */ /* 0x000fea0003800000 */
.L_x_213:
        /* <DEDUP_REMOVED lines=12> */
.L_x_216:
[----:B------:R-:W-:Y:S05]  /*a640*/  BSYNC B1 ;  /* 0x0000000000017941 */ /* 0x000fea0003800000 */
.L_x_215:
        /* <DEDUP_REMOVED lines=12> */
.L_x_218:
[----:B------:R-:W-:Y:S05]  /*a710*/  BSYNC B1 ;  /* 0x0000000000017941 */ /* 0x000fea0003800000 */
.L_x_217:
        /* <DEDUP_REMOVED lines=12> */
.L_x_220:
[----:B------:R-:W-:Y:S05]  /*a7e0*/  BSYNC B1 ;  /* 0x0000000000017941 */ /* 0x000fea0003800000 */
.L_x_219:
        /* <DEDUP_REMOVED lines=12> */
.L_x_222:
[----:B------:R-:W-:Y:S05]  /*a8b0*/  BSYNC B1 ;  /* 0x0000000000017941 */ /* 0x000fea0003800000 */
.L_x_221:
        /* <DEDUP_REMOVED lines=12> */
.L_x_224:
[----:B------:R-:W-:Y:S05]  /*a980*/  BSYNC B1 ;  /* 0x0000000000017941 */ /* 0x000fea0003800000 */
.L_x_223:
        /* <DEDUP_REMOVED lines=12> */
.L_x_226:
[----:B------:R-:W-:Y:S05]  /*aa50*/  BSYNC B1 ;  /* 0x0000000000017941 */ /* 0x000fea0003800000 */
.L_x_225:
        /* <DEDUP_REMOVED lines=12> */
.L_x_228:
[----:B------:R-:W-:Y:S05]  /*ab20*/  BSYNC B1 ;  /* 0x0000000000017941 */ /* 0x000fea0003800000 */
.L_x_227:
        /* <DEDUP_REMOVED lines=12> */
.L_x_230:
[----:B------:R-:W-:Y:S05]  /*abf0*/  BSYNC B1 ;  /* 0x0000000000017941 */ /* 0x000fea0003800000 */
.L_x_229:
        /* <DEDUP_REMOVED lines=12> */
.L_x_232:
[----:B------:R-:W-:Y:S05]  /*acc0*/  BSYNC B1 ;  /* 0x0000000000017941 */ /* 0x000fea0003800000 */
.L_x_231:
        /* <DEDUP_REMOVED lines=12> */
.L_x_234:
[----:B------:R-:W-:Y:S05]  /*ad90*/  BSYNC B1 ;  /* 0x0000000000017941 */ /* 0x000fea0003800000 */
.L_x_233:
        /* <DEDUP_REMOVED lines=12> */
.L_x_236:
[----:B------:R-:W-:Y:S05]  /*ae60*/  BSYNC B1 ;  /* 0x0000000000017941 */ /* 0x000fea0003800000 */
.L_x_235:
        /* <DEDUP_REMOVED lines=12> */
.L_x_238:
[----:B------:R-:W-:Y:S05]  /*af30*/  BSYNC B1 ;  /* 0x0000000000017941 */ /* 0x000fea0003800000 */
.L_x_237:
        /* <DEDUP_REMOVED lines=12> */
.L_x_240:
[----:B------:R-:W-:Y:S05]  /*b000*/  BSYNC B1 ;  /* 0x0000000000017941 */ /* 0x000fea0003800000 */
.L_x_239:
[----:B-----5:R-:W-:Y:S01]  /*b010*/  LOP3.LUT R2, R2, 0xff, RZ, 0xc0, !PT ;  /* 0x000000ff02027812 */ /* 0x020fe200078ec0ff */
[----:B------:R-:W-:Y:S01]  /*b020*/  BSSY B1, `(.L_x_241) ;  /* 0x000000b000017945 */ /* 0x000fe20003800000 */
[----:B------:R-:W-:Y:S02]  /*b030*/  ISETP.LT.OR P4, PT, R34, 0xc9, !P0 ;  /* 0x000000c92200780c */ /* 0x000fe40004781670 */
[----:B------:R-:W-:-:S05]  /*b040*/  F2FP.F16.E5M2.UNPACK_B R2, R2 ;  /* 0x00000002ff02723e */ /* 0x000fca00020004ff */
[----:B------:R-:W-:-:S05]  /*b050*/  HADD2.F32 R2, -RZ, R2.H0_H0 ;  /* 0x20000002ff027230 */ /* 0x000fca0000004100 */
[----:B0-----:R-:W-:-:S04]  /*b060*/  FMUL R3, R2, UR31 ;  /* 0x0000001f02037c20 */ /* 0x001fc80008400000 */
[----:B------:R-:W-:Y:S01]  /*b070*/  FFMA R3, R0, UR32, R3 ;  /* 0x0000002000037c23 */ /* 0x000fe20008000003 */
[----:B------:R-:W-:-:S04]  /*b080*/  PRMT R0, RZ, 0x7610, R0 ;  /* 0x00007610ff007816 */ /* 0x000fc80000000000 */
[----:B------:R-:W-:-:S05]  /*b090*/  F2FP.SATFINITE.E5M2.F32.PACK_AB_MERGE_C R3, RZ, R3, RZ ;  /* 0x00000003ff03723e */ /* 0x000fca00048060ff */
[----:B------:R0:W-:Y:S01]  /*b0a0*/  @!P3 STG.E.U8 desc[UR20][R26.64+0xc1], R3 ;  /* 0x0000c1031a00b986 */ /* 0x0001e2000c101114 */
[----:B------:R-:W-:Y:S05]  /*b0b0*/  @P4 BRA `(.L_x_242) ;  /* 0x0000000000044947 */ /* 0x000fea0003800000 */
[----:B------:R0:W5:Y:S02]  /*b0c0*/  LDG.E.U8 R0, desc[UR20][R28.64+0xc8] ;  /* 0x0000c8141c007981 */ /* 0x000164000c1e1100 */
.L_x_242:
[----:B------:R-:W-:Y:S05]  /*b0d0*/  BSYNC B1 ;  /* 0x0000000000017941 */ /* 0x000fea0003800000 */
.L_x_241:
[----:B------:R-:W2:Y:S01]  /*b0e0*/  LDL.LU R2, [R1] ;  /* 0x0000000001027983 */ /* 0x000ea20000300800 */
[----:B-----5:R-:W-:Y:S01]  /*b0f0*/  LOP3.LUT R0, R0, 0xff, RZ, 0xc0, !PT ;  /* 0x000000ff00007812 */ /* 0x020fe200078ec0ff */
[----:B------:R-:W-:Y:S01]  /*b100*/  BSSY B1, `(.L_x_243) ;  /* 0x000000b000017945 */ /* 0x000fe20003800000 */
[----:B------:R-:W-:Y:S02]  /*b110*/  ISETP.LT.OR P3, PT, R34, 0xca, !P0 ;  /* 0x000000ca2200780c */ /* 0x000fe40004761670 */
[----:B------:R-:W-:-:S05]  /*b120*/  F2FP.F16.E5M2.UNPACK_B R0, R0 ;  /* 0x00000000ff00723e */ /* 0x000fca00020004ff */
[----:B------:R-:W-:-:S05]  /*b130*/  HADD2.F32 R0, -RZ, R0.H0_H0 ;  /* 0x20000000ff007230 */ /* 0x000fca0000004100 */
[----:B------:R-:W-:-:S04]  /*b140*/  FMUL R0, R0, UR31 ;  /* 0x0000001f00007c20 */ /* 0x000fc80008400000 */
[----:B--2---:R-:W-:-:S05]  /*b150*/  FFMA R0, R2, UR32, R0 ;  /* 0x0000002002007c23 */ /* 0x004fca0008000000 */
[----:B0-----:R-:W-:Y:S02]  /*b160*/  F2FP.SATFINITE.E5M2.F32.PACK_AB_MERGE_C R3, RZ, R0, RZ ;  /* 0x00000000ff03723e */ /* 0x001fe400048060ff */
[----:B------:R-:W-:-:S03]  /*b170*/  PRMT R0, RZ, 0x7610, R0 ;  /* 0x00007610ff007816 */ /* 0x000fc60000000000 */
[----:B------:R0:W-:Y:S01]  /*b180*/  @!P4 STG.E.U8 desc[UR20][R24.64+0xc8], R3 ;  /* 0x0000c8031800c986 */ /* 0x0001e2000c101114 */
[----:B------:R-:W-:Y:S05]  /*b190*/  @P3 BRA `(.L_x_244) ;  /* 0x0000000000043947 */ /* 0x000fea0003800000 */
[----:B------:R2:W5:Y:S02]  /*b1a0*/  LDG.E.U8 R0, desc[UR20][R28.64+0xc9] ;  /* 0x0000c9141c007981 */ /* 0x000564000c1e1100 */
.L_x_244:
[----:B------:R-:W-:Y:S05]  /*b1b0*/  BSYNC B1 ;  /* 0x0000000000017941 */ /* 0x000fea0003800000 */
.L_x_243:
[----:B------:R-:W3:Y:S01]  /*b1c0*/  LDL.LU R2, [R1+0x4] ;  /* 0x0000040001027983 */ /* 0x000ee20000300800 */
[----:B-----5:R-:W-:Y:S01]  /*b1d0*/  LOP3.LUT R0, R0, 0xff, RZ, 0xc0, !PT ;  /* 0x000000ff00007812 */ /* 0x020fe200078ec0ff */
[----:B------:R-:W-:Y:S01]  /*b1e0*/  BSSY B1, `(.L_x_245) ;  /* 0x000000b000017945 */ /* 0x000fe20003800000 */
[----:B------:R-:W-:Y:S02]  /*b1f0*/  ISETP.LT.OR P4, PT, R34, 0xc9, !P1 ;  /* 0x000000c92200780c */ /* 0x000fe40004f81670 */
[----:B------:R-:W-:-:S05]  /*b200*/  F2FP.F16.E5M2.UNPACK_B R0, R0 ;  /* 0x00000000ff00723e */ /* 0x000fca00020004ff */
[----:B------:R-:W-:-:S05]  /*b210*/  HADD2.F32 R0, -RZ, R0.H0_H0 ;  /* 0x20000000ff007230 */ /* 0x000fca0000004100 */
[----:B------:R-:W-:-:S04]  /*b220*/  FMUL R0, R0, UR31 ;  /* 0x0000001f00007c20 */ /* 0x000fc80008400000 */
[----:B---3--:R-:W-:-:S05]  /*b230*/  FFMA R0, R2, UR32, R0 ;  /* 0x0000002002007c23 */ /* 0x008fca0008000000 */
[----:B0-----:R-:W-:Y:S02]  /*b240*/  F2FP.SATFINITE.E5M2.F32.PACK_AB_MERGE_C R3, RZ, R0, RZ ;  /* 0x00000000ff03723e */ /* 0x001fe400048060ff */
[----:B------:R-:W-:-:S03]  /*b250*/  PRMT R0, RZ, 0x7610, R0 ;  /* 0x00007610ff007816 */ /* 0x000fc60000000000 */
[----:B------:R0:W-:Y:S01]  /*b260*/  @!P3 STG.E.U8 desc[UR20][R24.64+0xc9], R3 ;  /* 0x0000c9031800b986 */ /* 0x0001e2000c101114 */
[----:B------:R-:W-:Y:S05]  /*b270*/  @P4 BRA `(.L_x_246) ;  /* 0x0000000000044947 */ /* 0x000fea0003800000 */
[----:B------:R3:W5:Y:S02]  /*b280*/  LDG.E.U8 R0, desc[UR20][R30.64+0xc8] ;  /* 0x0000c8141e007981 */ /* 0x000764000c1e1100 */
.L_x_246:
[----:B------:R-:W-:Y:S05]  /*b290*/  BSYNC B1 ;  /* 0x0000000000017941 */ /* 0x000fea0003800000 */
.L_x_245:
[----:B------:R-:W2:Y:S01]  /*b2a0*/  LDL.LU R2, [R1+0x8] ;  /* 0x0000080001027983 */ /* 0x000ea20000300800 */
        /* <DEDUP_REMOVED lines=12> */
.L_x_248:
[----:B------:R-:W-:Y:S05]  /*b370*/  BSYNC B1 ;  /* 0x0000000000017941 */ /* 0x000fea0003800000 */
.L_x_247:
        /* <DEDUP_REMOVED lines=13> */
.L_x_250:
[----:B------:R-:W-:Y:S05]  /*b450*/  BSYNC B1 ;  /* 0x0000000000017941 */ /* 0x000fea0003800000 */
.L_x_249:
        /* <DEDUP_REMOVED lines=13> */
.L_x_252:
[----:B------:R-:W-:Y:S05]  /*b530*/  BSYNC B1 ;  /* 0x0000000000017941 */ /* 0x000fea0003800000 */
.L_x_251:
        /* <DEDUP_REMOVED lines=13> */
.L_x_254:
[----:B------:R-:W-:Y:S05]  /*b610*/  BSYNC B1 ;  /* 0x0000000000017941 */ /* 0x000fea0003800000 */
.L_x_253:
        /* <DEDUP_REMOVED lines=13> */
.L_x_256:
[----:B------:R-:W-:Y:S05]  /*b6f0*/  BSYNC B1 ;  /* 0x0000000000017941 */ /* 0x000fea0003800000 */
.L_x_255:
        /* <DEDUP_REMOVED lines=13> */
.L_x_258:
[----:B------:R-:W-:Y:S05]  /*b7d0*/  BSYNC B1 ;  /* 0x0000000000017941 */ /* 0x000fea0003800000 */
.L_x_257:
        /* <DEDUP_REMOVED lines=13> */
.L_x_260:
[----:B------:R-:W-:Y:S05]  /*b8b0*/  BSYNC B1 ;  /* 0x0000000000017941 */ /* 0x000fea0003800000 */
.L_x_259:
        /* <DEDUP_REMOVED lines=13> */
.L_x_262:
[----:B------:R-:W-:Y:S05]  /*b990*/  BSYNC B1 ;  /* 0x0000000000017941 */ /* 0x000fea0003800000 */
.L_x_261:
        /* <DEDUP_REMOVED lines=13> */
.L_x_264:
[----:B------:R-:W-:Y:S05]  /*ba70*/  BSYNC B1 ;  /* 0x0000000000017941 */ /* 0x000fea0003800000 */
.L_x_263:
        /* <DEDUP_REMOVED lines=13> */
.L_x_266:
[----:B------:R-:W-:Y:S05]  /*bb50*/  BSYNC B1 ;  /* 0x0000000000017941 */ /* 0x000fea0003800000 */
.L_x_265:
        /* <DEDUP_REMOVED lines=13> */
.L_x_268:
[----:B------:R-:W-:Y:S05]  /*bc30*/  BSYNC B1 ;  /* 0x0000000000017941 */ /* 0x000fea0003800000 */
.L_x_267:
        /* <DEDUP_REMOVED lines=13> */
.L_x_270:
[----:B------:R-:W-:Y:S05]  /*bd10*/  BSYNC B1 ;  /* 0x0000000000017941 */ /* 0x000fea0003800000 */
.L_x_269:
        /* <DEDUP_REMOVED lines=13> */
.L_x_272:
[----:B------:R-:W-:Y:S05]  /*bdf0*/  BSYNC B1 ;  /* 0x0000000000017941 */ /* 0x000fea0003800000 */
.L_x_271:
        /* <DEDUP_REMOVED lines=13> */
.L_x_274:
[----:B------:R-:W-:Y:S05]  /*bed0*/  BSYNC B1 ;  /* 0x0000000000017941 */ /* 0x000fea0003800000 */
.L_x_273:
        /* <DEDUP_REMOVED lines=13> */
.L_x_276:
[----:B------:R-:W-:Y:S05]  /*bfb0*/  BSYNC B1 ;  /* 0x0000000000017941 */ /* 0x000fea0003800000 */
.L_x_275:
        /* <DEDUP_REMOVED lines=13> */
.L_x_278:
[----:B------:R-:W-:Y:S05]  /*c090*/  BSYNC B1 ;  /* 0x0000000000017941 */ /* 0x000fea0003800000 */
.L_x_277:
        /* <DEDUP_REMOVED lines=13> */
.L_x_280:
[----:B------:R-:W-:Y:S05]  /*c170*/  BSYNC B1 ;  /* 0x0000000000017941 */ /* 0x000fea0003800000 */
.L_x_279:
        /* <DEDUP_REMOVED lines=13> */
.L_x_282:
[----:B------:R-:W-:Y:S05]  /*c250*/  BSYNC B1 ;  /* 0x0000000000017941 */ /* 0x000fea0003800000 */
.L_x_281:
        /* <DEDUP_REMOVED lines=13> */
.L_x_284:
[----:B------:R-:W-:Y:S05]  /*c330*/  BSYNC B1 ;  /* 0x0000000000017941 */ /* 0x000fea0003800000 */
.L_x_283:
        /* <DEDUP_REMOVED lines=13> */
.L_x_286:
[----:B------:R-:W-:Y:S05]  /*c410*/  BSYNC B1 ;  /* 0x0000000000017941 */ /* 0x000fea0003800000 */
.L_x_285:
        /* <DEDUP_REMOVED lines=13> */
.L_x_288:
[----:B------:R-:W-:Y:S05]  /*c4f0*/  BSYNC B1 ;  /* 0x0000000000017941 */ /* 0x000fea0003800000 */
.L_x_287:
        /* <DEDUP_REMOVED lines=13> */
.L_x_290:
[----:B------:R-:W-:Y:S05]  /*c5d0*/  BSYNC B1 ;  /* 0x0000000000017941 */ /* 0x000fea0003800000 */
.L_x_289:
        /* <DEDUP_REMOVED lines=13> */
.L_x_292:
[----:B------:R-:W-:Y:S05]  /*c6b0*/  BSYNC B1 ;  /* 0x0000000000017941 */ /* 0x000fea0003800000 */
.L_x_291:
        /* <DEDUP_REMOVED lines=13> */
.L_x_294:
[----:B------:R-:W-:Y:S05]  /*c790*/  BSYNC B1 ;  /* 0x0000000000017941 */ /* 0x000fea0003800000 */
.L_x_293:
        /* <DEDUP_REMOVED lines=13> */
.L_x_296:
[----:B------:R-:W-:Y:S05]  /*c870*/  BSYNC B1 ;  /* 0x0000000000017941 */ /* 0x000fea0003800000 */
.L_x_295:
[----:B------:R-:W-:Y:S05]  /*c880*/  @P1 BRA `(.L_x_297) ;  /* 0x00000020009c1947 */ /* 0x000fea0003800000 */
[----:B------:R-:W2:Y:S01]  /*c890*/  LDL.LU R2, [R1+0x6c] ;  /* 0x00006c0001027983 */ /* 0x000ea20000300800 */
[----:B-----5:R-:W-:-:S04]  /*c8a0*/  LOP3.LUT R0, R0, 0xff, RZ, 0xc0, !PT ;  /* 0x000000ff00007812 */ /* 0x020fc800078ec0ff */
[----:B------:R-:W-:-:S05]  /*c8b0*/  F2FP.F16.E5M2.UNPACK_B R0, R0 ;  /* 0x00000000ff00723e */ /* 0x000fca00020004ff */
[----:B------:R-:W-:-:S05]  /*c8c0*/  HADD2.F32 R0, -RZ, R0.H0_H0 ;  /* 0x20000000ff007230 */ /* 0x000fca0000004100 */
[----:B------:R-:W-:-:S04]  /*c8d0*/  FMUL R0, R0, UR31 ;  /* 0x0000001f00007c20 */ /* 0x000fc80008400000 */
[----:B--2---:R-:W-:-:S05]  /*c8e0*/  FFMA R0, R2, UR32, R0 ;  /* 0x0000002002007c23 */ /* 0x004fca0008000000 */
[----:B0-----:R-:W-:-:S05]  /*c8f0*/  F2FP.SATFINITE.E5M2.F32.PACK_AB_MERGE_C R3, RZ, R0, RZ ;  /* 0x00000000ff03723e */ /* 0x001fca00048060ff */
[----:B------:R0:W-:Y:S01]  /*c900*/  STG.E.U8 desc[UR20][R26.64+0xf9], R3 ;  /* 0x0000f9031a007986 */ /* 0x0001e2000c101114 */
[----:B------:R-:W-:Y:S05]  /*c910*/  BRA `(.L_x_297) ;  /* 0x0000002000787947 */ /* 0x000fea0003800000 */
.L_x_40:
[----:B------:R-:W-:Y:S01]  /*c920*/  ISETP.GE.AND P1, PT, R39, 0x1, PT ;  /* 0x000000012700780c */ /* 0x000fe20003f26270 */
[----:B------:R-:W-:Y:S01]  /*c930*/  FMUL R228, R228, UR32 ;  /* 0x00000020e4e47c20 */ /* 0x000fe20008400000 */
[----:B------:R-:W-:Y:S01]  /*c940*/  FMUL R227, R227, UR32 ;  /* 0x00000020e3e37c20 */ /* 0x000fe20008400000 */
[----:B------:R-:W-:Y:S01]  /*c950*/  ISETP.GE.AND P0, PT, R39, 0x9, PT ;  /* 0x000000092700780c */ /* 0x000fe20003f06270 */
[----:B------:R-:W-:Y:S01]  /*c960*/  FMUL R226, R226, UR32 ;  /* 0x00000020e2e27c20 */ /* 0x000fe20008400000 */
[C---:B------:R-:W-:Y:S02]  /*c970*/  ISETP.LT.OR P4, PT, R34.reuse, 0x1, !P1 ;  /* 0x000000012200780c */ /* 0x040fe40004f81670 */
[----:B------:R-:W-:Y:S02]  /*c980*/  ISETP.LT.OR P5, PT, R34, 0x2, !P1 ;  /* 0x000000022200780c */ /* 0x000fe40004fa1670 */
[----:B------:R-:W-:Y:S02]  /*c990*/  F2FP.SATFINITE.E5M2.F32.PACK_AB_MERGE_C R29, RZ, R228, RZ ;  /* 0x000000e4ff1d723e */ /* 0x000fe400048060ff */
[----:B------:R-:W-:-:S02]  /*c9a0*/  F2FP.SATFINITE.E5M2.F32.PACK_AB_MERGE_C R227, RZ, R227, RZ ;  /* 0x000000e3ffe3723e */ /* 0x000fc400048060ff */
[----:B------:R-:W-:Y:S01]  /*c9b0*/  ISETP.LT.OR P3, PT, R34, 0x1, !P0 ;  /* 0x000000012200780c */ /* 0x000fe20004761670 */
[----:B------:R-:W-:-:S04]  /*c9c0*/  FMUL R225, R225, UR32 ;  /* 0x00000020e1e17c20 */ /* 0x000fc80008400000 */
[----:B------:R2:W-:Y:S01]  /*c9d0*/  @!P4 STG.E.U8 desc[UR20][R24.64], R29 ;  /* 0x0000001d1800c986 */ /* 0x0005e2000c101114 */
[----:B------:R-:W-:-:S03]  /*c9e0*/  ISETP.LT.OR P4, PT, R34, 0x2, !P0 ;  /* 0x000000022200780c */ /* 0x000fc60004781670 */
[----:B------:R3:W-:Y:S01]  /*c9f0*/  @!P5 STG.E.U8 desc[UR20][R24.64+0x1], R227 ;  /* 0x000001e31800d986 */ /* 0x0007e2000c101114 */
[----:B------:R-:W-:Y:S01]  /*ca00*/  ISETP.LT.OR P5, PT, R34, 0x9, !P1 ;  /* 0x000000092200780c */ /* 0x000fe20004fa1670 */
[----:B------:R-:W-:Y:S01]  /*ca10*/  FMUL R224, R224, UR32 ;  /* 0x00000020e0e07c20 */ /* 0x000fe20008400000 */
[----:B------:R-:W-:Y:S01]  /*ca20*/  ISETP.LT.OR P6, PT, R34, 0xa, !P1 ;  /* 0x0000000a2200780c */ /* 0x000fe20004fc1670 */
[----:B------:R-:W-:Y:S01]  /*ca30*/  FMUL R223, R223, UR32 ;  /* 0x00000020dfdf7c20 */ /* 0x000fe20008400000 */
[----:B------:R-:W-:Y:S02]  /*ca40*/  F2FP.SATFINITE.E5M2.F32.PACK_AB_MERGE_C R31, RZ, R226, RZ ;  /* 0x000000e2ff1f723e */ /* 0x000fe400048060ff */
[----:B------:R-:W-:Y:S02]  /*ca50*/  F2FP.SATFINITE.E5M2.F32.PACK_AB_MERGE_C R225, RZ, R225, RZ ;  /* 0x000000e1ffe1723e */ /* 0x000fe400048060ff */
[----:B--2---:R-:W-:Y:S01]  /*ca60*/  F2FP.SATFINITE.E5M2.F32.PACK_AB_MERGE_C R29, RZ, R224, RZ ;  /* 0x000000e0ff1d723e */ /* 0x004fe200048060ff */
[----:B------:R-:W-:Y:S01]  /*ca70*/  @!P3 STG.E.U8 desc[UR20][R26.64], R31 ;  /* 0x0000001f1a00b986 */ /* 0x000fe2000c101114 */
[----:B------:R-:W-:-:S02]  /*ca80*/  F2FP.SATFINITE.E5M2.F32.PACK_AB_MERGE_C R223, RZ, R223, RZ ;  /* 0x000000dfffdf723e */ /* 0x000fc400048060ff */
[C---:B------:R-:W-:Y:S01]  /*ca90*/  ISETP.LT.OR P3, PT, R34.reuse, 0x9, !P0 ;  /* 0x000000092200780c */ /* 0x040fe20004761670 */
[----:B------:R-:W-:Y:S01]  /*caa0*/  @!P4 STG.E.U8 desc[UR20][R26.64+0x1], R225 ;  /* 0x000001e11a00c986 */ /* 0x000fe2000c101114 */
[----:B------:R-:W-:-:S03]  /*cab0*/  ISETP.LT.OR P4, PT, R34, 0xa, !P0 ;  /* 0x0000000a2200780c */ /* 0x000fc60004781670 */
[----:B------:R2:W-:Y:S01]  /*cac0*/  @!P5 STG.E.U8 desc[UR20][R24.64+0x8], R29 ;  /* 0x0000081d1800d986 */ /* 0x0005e2000c101114 */
[----:B------:R-:W-:Y:S01]  /*cad0*/  ISETP.LT.OR P5, PT, R34, 0x11, !P1 ;  /* 0x000000112200780c */ /* 0x000fe20004fa1670 */
[----:B------:R-:W-:Y:S01]  /*cae0*/  FMUL R222, R222, UR32 ;  /* 0x00000020dede7c20 */ /* 0x000fe20008400000 */
[----:B------:R-:W-:Y:S01]  /*caf0*/  FMUL R221, R221, UR32 ;  /* 0x00000020dddd7c20 */ /* 0x000fe20008400000 */
[----:B------:R-:W-:Y:S01]  /*cb00*/  FMUL R220, R220, UR32 ;  /* 0x00000020dcdc7c20 */ /* 0x000fe20008400000 */
[----:B------:R-:W-:Y:S01]  /*cb10*/  @!P6 STG.E.U8 desc[UR20][R24.64+0x9], R223 ;  /* 0x000009df1800e986 */ /* 0x000fe2000c101114 */
[----:B------:R-:W-:Y:S01]  /*cb20*/  ISETP.LT.OR P6, PT, R34, 0x12, !P1 ;  /* 0x000000122200780c */ /* 0x000fe20004fc1670 */
[----:B------:R-:W-:Y:S01]  /*cb30*/  FMUL R219, R219, UR32 ;  /* 0x00000020dbdb7c20 */ /* 0x000fe20008400000 */
[----:B------:R-:W-:Y:S01]  /*cb40*/  F2FP.SATFINITE.E5M2.F32.PACK_AB_MERGE_C R33, RZ, R222, RZ ;  /* 0x000000deff21723e */ /* 0x000fe200048060ff */
[----:B---3--:R-:W3:Y:S01]  /*cb50*/  LDL.LU R227, [R1+0x8] ;  /* 0x0000080001e37983 */ /* 0x008ee20000300800 */
[----:B------:R-:W-:-:S02]  /*cb60*/  F2FP.SATFINITE.E5M2.F32.PACK_AB_MERGE_C R221, RZ, R221, RZ ;  /* 0x000000ddffdd723e */ /* 0x000fc400048060ff */
[----:B--2---:R-:W-:Y:S01]  /*cb70*/  F2FP.SATFINITE.E5M2.F32.PACK_AB_MERGE_C R29, RZ, R220, RZ ;  /* 0x000000dcff1d723e */ /* 0x004fe200048060ff */
[----:B------:R-:W2:Y:S04]  /*cb80*/  LDL.LU R226, [R1+0x4] ;  /* 0x0000040001e27983 */ /* 0x000ea80000300800 */
[----:B------:R-:W4:Y:S01]  /*cb90*/  LDL.LU R224, [R1] ;  /* 0x0000000001e07983 */ /* 0x000f220000300800 */
[----:B------:R-:W-:-:S03]  /*cba0*/  F2FP.SATFINITE.E5M2.F32.PACK_AB_MERGE_C R219, RZ, R219, RZ ;  /* 0x000000dbffdb723e */ /* 0x000fc600048060ff */
[----:B------:R-:W-:Y:S01]  /*cbb0*/  @!P3 STG.E.U8 desc[UR20][R26.64+0x8], R33 ;  /* 0x000008211a00b986 */ /* 0x000fe2000c101114 */
[----:B------:R-:W-:-:S03]  /*cbc0*/  ISETP.LT.OR P3, PT, R34, 0x11, !P0 ;  /* 0x000000112200780c */ /* 0x000fc60004761670 */
        /* <DEDUP_REMOVED lines=11> */
[----:B------:R-:W-:Y:S01]  /*cc80*/  FMUL R214, R214, UR32 ;  /* 0x00000020d6d67c20 */ /* 0x000fe20008400000 */
[----:B------:R-:W-:Y:S01]  /*cc90*/  F2FP.SATFINITE.E5M2.F32.PACK_AB_MERGE_C R217, RZ, R217, RZ ;  /* 0x000000d9ffd9723e */ /* 0x000fe200048060ff */
[----:B------:R-:W-:Y:S01]  /*cca0*/  FMUL R213, R213, UR32 ;  /* 0x00000020d5d57c20 */ /* 0x000fe20008400000 */
[----:B0-----:R-:W-:Y:S01]  /*ccb0*/  F2FP.SATFINITE.E5M2.F32.PACK_AB_MERGE_C R29, RZ, R216, RZ ;  /* 0x000000d8ff1d723e */ /* 0x001fe200048060ff */
[----:B------:R-:W-:Y:S01]  /*ccc0*/  @!P3 STG.E.U8 desc[UR20][R26.64+0x10], R31 ;  /* 0x0000101f1a00b986 */ /* 0x000fe2000c101114 */
[----:B------:R-:W-:-:S02]  /*ccd0*/  F2FP.SATFINITE.E5M2.F32.PACK_AB_MERGE_C R215, RZ, R215, RZ ;  /* 0x000000d7ffd7723e */ /* 0x000fc400048060ff */
[C---:B------:R-:W-:Y:S01]  /*cce0*/  ISETP.LT.OR P3, PT, R34.reuse, 0x19, !P0 ;  /* 0x000000192200780c */ /* 0x040fe20004761670 */
[----:B------:R-:W-:Y:S01]  /*ccf0*/  @!P4 STG.E.U8 desc[UR20][R26.64+0x11], R217 ;  /* 0x000011d91a00c986 */ /* 0x000fe2000c101114 */
[----:B------:R-:W-:-:S03]  /*cd00*/  ISETP.LT.OR P4, PT, R34, 0x1a, !P0 ;  /* 0x0000001a2200780c */ /* 0x000fc60004781670 */
[----:B------:R0:W-:Y:S01]  /*cd10*/  @!P5 STG.E.U8 desc[UR20][R24.64+0x18], R29 ;  /* 0x0000181d1800d986 */ /* 0x0001e2000c101114 */
[----:B------:R-:W-:Y:S01]  /*cd20*/  ISETP.LT.OR P5, PT, R34, 0x21, !P1 ;  /* 0x000000212200780c */ /* 0x000fe20004fa1670 */
[----:B------:R-:W-:Y:S02]  /*cd30*/  FMUL R212, R212, UR32 ;  /* 0x00000020d4d47c20 */ /* 0x000fe40008400000 */
[----:B------:R-:W-:Y:S01]  /*cd40*/  @!P6 STG.E.U8 desc[UR20][R24.64+0x19], R215 ;  /* 0x000019d71800e986 */ /* 0x000fe2000c101114 */
[----:B------:R-:W-:Y:S01]  /*cd50*/  ISETP.LT.OR P6, PT, R34, 0x22, !P1 ;  /* 0x000000222200780c */ /* 0x000fe20004fc1670 */
[----:B------:R-:W-:Y:S01]  /*cd60*/  FMUL R211, R211, UR32 ;  /* 0x00000020d3d37c20 */ /* 0x000fe20008400000 */
[----:B------:R-:W-:Y:S01]  /*cd70*/  F2FP.SATFINITE.E5M2.F32.PACK_AB_MERGE_C R33, RZ, R214, RZ ;  /* 0x000000d6ff21723e */ /* 0x000fe200048060ff */
[----:B------:R-:W-:Y:S01]  /*cd80*/  FMUL R210, R210, UR32 ;  /* 0x00000020d2d27c20 */ /* 0x000fe20008400000 */
[----:B------:R-:W-:Y:S01]  /*cd90*/  F2FP.SATFINITE.E5M2.F32.PACK_AB_MERGE_C R213, RZ, R213, RZ ;  /* 0x000000d5ffd5723e */ /* 0x000fe200048060ff */
[----:B------:R-:W-:Y:S01]  /*cda0*/  FMUL R209, R209, UR32 ;  /* 0x00000020d1d17c20 */ /* 0x000fe20008400000 */
        /* <DEDUP_REMOVED lines=8> */
[----:B------:R-:W-:-:S03]  /*ce30*/  ISETP.LT.OR P5, PT, R34, 0x29, !P1 ;  /* 0x000000292200780c */ /* 0x000fc60004fa1670 */
        /* <DEDUP_REMOVED lines=240> */
[----:B------:R1:W-:Y:S01]  /*dd40*/  @!P6 STG.E.U8 desc[UR20][R24.64+0x99], R23 ;  /* 0x000099171800e986 */ /* 0x0003e2000c101114 */
        /* <DEDUP_REMOVED lines=11> */
[----:B------:R0:W-:Y:S01]  /*de00*/  @!P4 STG.E.U8 desc[UR20][R26.64+0x99], R21 ;  /* 0x000099151a00c986 */ /* 0x0001e2000c101114 */
[----:B------:R-:W-:-:S03]  /*de10*/  ISETP.LT.OR P4, PT, R34, 0xa2, !P0 ;  /* 0x000000a22200780c */ /* 0x000fc60004781670 */
[----:B------:R-:W-:Y:S01]  /*de20*/  @!P5 STG.E.U8 desc[UR20][R24.64+0xa0], R29 ;  /* 0x0000a01d1800d986 */ /* 0x000fe2000c101114 */
[----:B------:R-:W-:-:S03]  /*de30*/  ISETP.LT.OR P5, PT, R34, 0xa9, !P1 ;  /* 0x000000a92200780c */ /* 0x000fc60004fa1670 */
[----:B------:R3:W-:Y:S01]  /*de40*/  @!P6 STG.E.U8 desc[UR20][R24.64+0xa1], R19 ;  /* 0x0000a1131800e986 */ /* 0x0007e2000c101114 */
[----:B------:R-:W-:Y:S01]  /*de50*/  ISETP.LT.OR P6, PT, R34, 0xaa, !P1 ;  /* 0x000000aa2200780c */ /* 0x000fe20004fc1670 */
[----:B------:R-:W-:Y:S01]  /*de60*/  FMUL R15, R15, UR32 ;  /* 0x000000200f0f7c20 */ /* 0x000fe20008400000 */
[----:B-1----:R-:W-:Y:S01]  /*de70*/  F2FP.SATFINITE.E5M2.F32.PACK_AB_MERGE_C R23, RZ, R18, RZ ;  /* 0x00000012ff17723e */ /* 0x002fe200048060ff */
[----:B------:R-:W-:Y:S01]  /*de80*/  FMUL R14, R14, UR32 ;  /* 0x000000200e0e7c20 */ /* 0x000fe20008400000 */
[----:B------:R-:W-:Y:S01]  /*de90*/  F2FP.SATFINITE.E5M2.F32.PACK_AB_MERGE_C R17, RZ, R17, RZ ;  /* 0x00000011ff11723e */ /* 0x000fe200048060ff */
[----:B------:R-:W-:Y:S01]  /*dea0*/  FMUL R13, R13, UR32 ;  /* 0x000000200d0d7c20 */ /* 0x000fe20008400000 */
[----:B0-----:R-:W-:Y:S01]  /*deb0*/  F2FP.SATFINITE.E5M2.F32.PACK_AB_MERGE_C R21, RZ, R16, RZ ;  /* 0x00000010ff15723e */ /* 0x001fe200048060ff */
[----:B------:R-:W-:Y:S01]  /*dec0*/  @!P3 STG.E.U8 desc[UR20][R26.64+0xa0], R23 ;  /* 0x0000a0171a00b986 */ /* 0x000fe2000c101114 */
[----:B------:R-:W-:Y:S02]  /*ded0*/  F2FP.SATFINITE.E5M2.F32.PACK_AB_MERGE_C R15, RZ, R15, RZ ;  /* 0x0000000fff0f723e */ /* 0x000fe400048060ff */
[C---:B------:R-:W-:Y:S01]  /*dee0*/  ISETP.LT.OR P3, PT, R34.reuse, 0xa9, !P0 ;  /* 0x000000a92200780c */ /* 0x040fe20004761670 */
[----:B------:R-:W-:Y:S01]  /*def0*/  @!P4 STG.E.U8 desc[UR20][R26.64+0xa1], R17 ;  /* 0x0000a1111a00c986 */ /* 0x000fe2000c101114 */
[----:B------:R-:W-:-:S03]  /*df00*/  ISETP.LT.OR P4, PT, R34, 0xaa, !P0 ;  /* 0x000000aa2200780c */ /* 0x000fc60004781670 */
[----:B------:R-:W-:Y:S01]  /*df10*/  @!P5 STG.E.U8 desc[UR20][R24.64+0xa8], R21 ;  /* 0x0000a8151800d986 */ /* 0x000fe2000c101114 */
[----:B------:R-:W-:Y:S01]  /*df20*/  ISETP.LT.OR P5, PT, R34, 0xb1, !P1 ;  /* 0x000000b12200780c */ /* 0x000fe20004fa1670 */
[----:B------:R-:W-:Y:S02]  /*df30*/  FMUL R12, R12, UR32 ;  /* 0x000000200c0c7c20 */ /* 0x000fe40008400000 */
[----:B------:R0:W-:Y:S01]  /*df40*/  @!P6 STG.E.U8 desc[UR20][R24.64+0xa9], R15 ;  /* 0x0000a90f1800e986 */ /* 0x0001e2000c101114 */
[----:B------:R-:W-:Y:S01]  /*df50*/  ISETP.LT.OR P6, PT, R34, 0xb2, !P1 ;  /* 0x000000b22200780c */ /* 0x000fe20004fc1670 */
[----:B------:R-:W-:Y:S01]  /*df60*/  FMUL R11, R11, UR32 ;  /* 0x000000200b0b7c20 */ /* 0x000fe20008400000 */
[----:B---3--:R-:W-:Y:S01]  /*df70*/  F2FP.SATFINITE.E5M2.F32.PACK_AB_MERGE_C R19, RZ, R14, RZ ;  /* 0x0000000eff13723e */ /* 0x008fe200048060ff */
[----:B------:R-:W3:Y:S01]  /*df80*/  LDL.LU R223, [R1+0x18] ;  /* 0x0000180001df7983 */ /* 0x000ee20000300800 */
[----:B------:R-:W-:Y:S02]  /*df90*/  F2FP.SATFINITE.E5M2.F32.PACK_AB_MERGE_C R13, RZ, R13, RZ ;  /* 0x0000000dff0d723e */ /* 0x000fe400048060ff */
[----:B------:R-:W-:Y:S01]  /*dfa0*/  F2FP.SATFINITE.E5M2.F32.PACK_AB_MERGE_C R11, RZ, R11, RZ ;  /* 0x0000000bff0b723e */ /* 0x000fe200048060ff */
[----:B------:R-:W-:Y:S01]  /*dfb0*/  @!P3 STG.E.U8 desc[UR20][R26.64+0xa8], R19 ;  /* 0x0000a8131a00b986 */ /* 0x000fe2000c101114 */
[----:B0-----:R-:W-:-:S03]  /*dfc0*/  F2FP.SATFINITE.E5M2.F32.PACK_AB_MERGE_C R15, RZ, R12, RZ ;  /* 0x0000000cff0f723e */ /* 0x001fc600048060ff */
[----:B------:R0:W-:Y:S01]  /*dfd0*/  @!P4 STG.E.U8 desc[UR20][R26.64+0xa9], R13 ;  /* 0x0000a90d1a00c986 */ /* 0x0001e2000c101114 */
[C---:B------:R-:W-:Y:S02]  /*dfe0*/  ISETP.LT.OR P3, PT, R34.reuse, 0xb1, !P0 ;  /* 0x000000b12200780c */ /* 0x040fe40004761670 */
[C---:B------:R-:W-:Y:S01]  /*dff0*/  ISETP.LT.OR P4, PT, R34.reuse, 0xb2, !P0 ;  /* 0x000000b22200780c */ /* 0x040fe20004781670 */
[----:B------:R-:W-:Y:S01]  /*e000*/  @!P5 STG.E.U8 desc[UR20][R24.64+0xb0], R15 ;  /* 0x0000b00f1800d986 */ /* 0x000fe2000c101114 */
[----:B------:R-:W-:Y:S01]  /*e010*/  ISETP.LT.OR P5, PT, R34, 0xb9, !P1 ;  /* 0x000000b92200780c */ /* 0x000fe20004fa1670 */
[----:B------:R-:W-:Y:S01]  /*e020*/  FMUL R10, R10, UR32 ;  /* 0x000000200a0a7c20 */ /* 0x000fe20008400000 */
[----:B------:R-:W-:Y:S01]  /*e030*/  FMUL R9, R9, UR32 ;  /* 0x0000002009097c20 */ /* 0x000fe20008400000 */
[----:B------:R-:W3:Y:S01]  /*e040*/  LDL.LU R222, [R1+0x14] ;  /* 0x0000140001de7983 */ /* 0x000ee20000300800 */
[----:B------:R-:W-:-:S03]  /*e050*/  FMUL R8, R8, UR32 ;  /* 0x0000002008087c20 */ /* 0x000fc60008400000 */
[----:B------:R-:W3:Y:S01]  /*e060*/  LDL.LU R220, [R1+0x10] ;  /* 0x0000100001dc7983 */ /* 0x000ee20000300800 */
[----:B------:R-:W-:-:S03]  /*e070*/  F2FP.SATFINITE.E5M2.F32.PACK_AB_MERGE_C R17, RZ, R10, RZ ;  /* 0x0000000aff11723e */ /* 0x000fc600048060ff */
[----:B------:R-:W3:Y:S01]  /*e080*/  LDL.LU R221, [R1+0xc] ;  /* 0x00000c0001dd7983 */ /* 0x000ee20000300800 */
[----:B------:R-:W-:Y:S01]  /*e090*/  F2FP.SATFINITE.E5M2.F32.PACK_AB_MERGE_C R9, RZ, R9, RZ ;  /* 0x00000009ff09723e */ /* 0x000fe200048060ff */
[----:B------:R-:W-:Y:S01]  /*e0a0*/  FMUL R7, R7, UR32 ;  /* 0x0000002007077c20 */ /* 0x000fe20008400000 */
[----:B0-----:R-:W-:Y:S01]  /*e0b0*/  F2FP.SATFINITE.E5M2.F32.PACK_AB_MERGE_C R13, RZ, R8, RZ ;  /* 0x00000008ff0d723e */ /* 0x001fe200048060ff */
[----:B------:R0:W-:Y:S01]  /*e0c0*/  @!P6 STG.E.U8 desc[UR20][R24.64+0xb1], R11 ;  /* 0x0000b10b1800e986 */ /* 0x0001e2000c101114 */
[----:B------:R-:W-:Y:S01]  /*e0d0*/  ISETP.LT.OR P6, PT, R34, 0xba, !P1 ;  /* 0x000000ba2200780c */ /* 0x000fe20004fc1670 */
[----:B-----5:R-:W-:Y:S01]  /*e0e0*/  FMUL R2, R2, UR32 ;  /* 0x0000002002027c20 */ /* 0x020fe20008400000 */
[----:B------:R-:W-:Y:S01]  /*e0f0*/  F2FP.SATFINITE.E5M2.F32.PACK_AB_MERGE_C R7, RZ, R7, RZ ;  /* 0x00000007ff07723e */ /* 0x000fe200048060ff */
[----:B------:R-:W-:Y:S01]  /*e100*/  @!P3 STG.E.U8 desc[UR20][R26.64+0xb0], R17 ;  /* 0x0000b0111a00b986 */ /* 0x000fe2000c101114 */
[----:B------:R-:W-:Y:S01]  /*e110*/  FMUL R3, R3, UR32 ;  /* 0x0000002003037c20 */ /* 0x000fe20008400000 */
[----:B------:R-:W-:Y:S01]  /*e120*/  FMUL R4, R4, UR32 ;  /* 0x0000002004047c20 */ /* 0x000fe20008400000 */
[C---:B------:R-:W-:Y:S01]  /*e130*/  ISETP.LT.OR P3, PT, R34.reuse, 0xb9, !P0 ;  /* 0x000000b92200780c */ /* 0x040fe20004761670 */
[----:B------:R1:W-:Y:S01]  /*e140*/  @!P4 STG.E.U8 desc[UR20][R26.64+0xb1], R9 ;  /* 0x0000b1091a00c986 */ /* 0x0003e2000c101114 */
[----:B------:R-:W-:Y:S01]  /*e150*/  ISETP.LT.OR P4, PT, R34, 0xba, !P0 ;  /* 0x000000ba2200780c */ /* 0x000fe20004781670 */
[----:B------:R-:W-:Y:S01]  /*e160*/  FMUL R6, R6, UR32 ;  /* 0x0000002006067c20 */ /* 0x000fe20008400000 */
[----:B------:R-:W-:Y:S01]  /*e170*/  FMUL R5, R5, UR32 ;  /* 0x0000002005057c20 */ /* 0x000fe20008400000 */
[----:B------:R2:W-:Y:S01]  /*e180*/  @!P5 STG.E.U8 desc[UR20][R24.64+0xb8], R13 ;  /* 0x0000b80d1800d986 */ /* 0x0005e2000c101114 */
[----:B------:R-:W-:Y:S01]  /*e190*/  ISETP.LT.OR P5, PT, R34, 0xc1, !P1 ;  /* 0x000000c12200780c */ /* 0x000fe20004fa1670 */
[----:B------:R-:W-:Y:S01]  /*e1a0*/  FMUL R0, R0, UR32 ;  /* 0x0000002000007c20 */ /* 0x000fe20008400000 */
[----:B0-----:R-:W-:Y:S01]  /*e1b0*/  F2FP.SATFINITE.E5M2.F32.PACK_AB_MERGE_C R11, RZ, R6, RZ ;  /* 0x00000006ff0b723e */ /* 0x001fe200048060ff */
[----:B------:R-:W3:Y:S01]  /*e1c0*/  LDL.LU R225, [R1+0x1c] ;  /* 0x00001c0001e17983 */ /* 0x000ee20000300800 */
[----:B------:R-:W-:-:S03]  /*e1d0*/  F2FP.SATFINITE.E5M2.F32.PACK_AB_MERGE_C R5, RZ, R5, RZ ;  /* 0x00000005ff05723e */ /* 0x000fc600048060ff */
[----:B------:R0:W-:Y:S01]  /*e1e0*/  @!P6 STG.E.U8 desc[UR20][R24.64+0xb9], R7 ;  /* 0x0000b9071800e986 */ /* 0x0001e2000c101114 */
[----:B-1----:R-:W-:Y:S01]  /*e1f0*/  F2FP.SATFINITE.E5M2.F32.PACK_AB_MERGE_C R9, RZ, R4, RZ ;  /* 0x00000004ff09723e */ /* 0x002fe200048060ff */
[----:B------:R-:W-:Y:S01]  /*e200*/  FMUL R4, R227, UR32 ;  /* 0x00000020e3047c20 */ /* 0x000fe20008400000 */
[----:B------:R-:W-:Y:S01]  /*e210*/  ISETP.LT.OR P6, PT, R34, 0xc2, !P1 ;  /* 0x000000c22200780c */ /* 0x000fe20004fc1670 */
[----:B------:R-:W-:Y:S01]  /*e220*/  @!P3 STG.E.U8 desc[UR20][R26.64+0xb8], R11 ;  /* 0x0000b80b1a00b986 */ /* 0x000fe2000c101114 */
[----:B--2---:R-:W-:Y:S01]  /*e230*/  F2FP.SATFINITE.E5M2.F32.PACK_AB_MERGE_C R13, RZ, R2, RZ ;  /* 0x00000002ff0d723e */ /* 0x004fe200048060ff */
[----:B----4-:R-:W-:Y:S01]  /*e240*/  FMUL R2, R224, UR32 ;  /* 0x00000020e0027c20 */ /* 0x010fe20008400000 */
[----:B------:R-:W-:Y:S01]  /*e250*/  ISETP.LT.OR P3, PT, R34, 0xc1, !P0 ;  /* 0x000000c12200780c */ /* 0x000fe20004761670 */
[----:B------:R-:W2:Y:S01]  /*e260*/  LDL.LU R224, [R1+0x20] ;  /* 0x0000200001e07983 */ /* 0x000ea20000300800 */
[----:B0-----:R-:W-:Y:S01]  /*e270*/  F2FP.SATFINITE.E5M2.F32.PACK_AB_MERGE_C R7, RZ, R3, RZ ;  /* 0x00000003ff07723e */ /* 0x001fe200048060ff */
[----:B------:R-:W-:-:S02]  /*e280*/  FMUL R3, R226, UR32 ;  /* 0x00000020e2037c20 */ /* 0x000fc40008400000 */
[----:B------:R0:W-:Y:S01]  /*e290*/  @!P4 STG.E.U8 desc[UR20][R26.64+0xb9], R5 ;  /* 0x0000b9051a00c986 */ /* 0x0001e2000c101114 */
[----:B------:R-:W-:-:S03]  /*e2a0*/  ISETP.LT.OR P4, PT, R34, 0xc2, !P0 ;  /* 0x000000c22200780c */ /* 0x000fc60004781670 */
[----:B------:R-:W4:Y:S04]  /*e2b0*/  LDL.LU R226, [R1+0x24] ;  /* 0x0000240001e27983 */ /* 0x000f280000300800 */
[----:B------:R-:W4:Y:S04]  /*e2c0*/  LDL.LU R227, [R1+0x28] ;  /* 0x0000280001e37983 */ /* 0x000f280000300800 */
[----:B------:R-:W-:Y:S01]  /*e2d0*/  @!P5 STG.E.U8 desc[UR20][R24.64+0xc0], R9 ;  /* 0x0000c0091800d986 */ /* 0x000fe2000c101114 */
[C---:B------:R-:W-:Y:S02]  /*e2e0*/  ISETP.LT.OR P5, PT, R34.reuse, 0xc9, !P1 ;  /* 0x000000c92200780c */ /* 0x040fe40004fa1670 */
[----:B0-----:R-:W-:Y:S01]  /*e2f0*/  F2FP.SATFINITE.E5M2.F32.PACK_AB_MERGE_C R5, RZ, R0, RZ ;  /* 0x00000000ff05723e */ /* 0x001fe200048060ff */
[----:B------:R0:W-:Y:S01]  /*e300*/  @!P6 STG.E.U8 desc[UR20][R24.64+0xc1], R7 ;  /* 0x0000c1071800e986 */ /* 0x0001e2000c101114 */
[----:B------:R-:W-:-:S03]  /*e310*/  ISETP.LT.OR P6, PT, R34, 0xca, !P1 ;  /* 0x000000ca2200780c */ /* 0x000fc60004fc1670 */
[----:B------:R-:W-:Y:S01]  /*e320*/  @!P3 STG.E.U8 desc[UR20][R26.64+0xc0], R13 ;  /* 0x0000c00d1a00b986 */ /* 0x000fe2000c101114 */
[----:B------:R-:W-:-:S03]  /*e330*/  ISETP.LT.OR P3, PT, R34, 0xc9, !P0 ;  /* 0x000000c92200780c */ /* 0x000fc60004761670 */
[----:B------:R1:W-:Y:S01]  /*e340*/  @!P4 STG.E.U8 desc[UR20][R26.64+0xc1], R5 ;  /* 0x0000c1051a00c986 */ /* 0x0003e2000c101114 */
[----:B0-----:R-:W-:Y:S02]  /*e350*/  F2FP.SATFINITE.E5M2.F32.PACK_AB_MERGE_C R7, RZ, R2, RZ ;  /* 0x00000002ff07723e */ /* 0x001fe400048060ff */
[----:B------:R-:W-:-:S03]  /*e360*/  ISETP.LT.OR P4, PT, R34, 0xca, !P0 ;  /* 0x000000ca2200780c */ /* 0x000fc60004781670 */
[----:B------:R0:W-:Y:S01]  /*e370*/  @!P5 STG.E.U8 desc[UR20][R24.64+0xc8], R7 ;  /* 0x0000c8071800d986 */ /* 0x0001e2000c101114 */
[----:B------:R-:W-:Y:S02]  /*e380*/  ISETP.LT.OR P5, PT, R34, 0xd1, !P1 ;  /* 0x000000d12200780c */ /* 0x000fe40004fa1670 */
[----:B------:R-:W-:Y:S02]  /*e390*/  F2FP.SATFINITE.E5M2.F32.PACK_AB_MERGE_C R9, RZ, R3, RZ ;  /* 0x00000003ff09723e */ /* 0x000fe400048060ff */
[----:B------:R-:W-:-:S03]  /*e3a0*/  F2FP.SATFINITE.E5M2.F32.PACK_AB_MERGE_C R11, RZ, R4, RZ ;  /* 0x00000004ff0b723e */ /* 0x000fc600048060ff */
[----:B------:R0:W-:Y:S04]  /*e3b0*/  @!P6 STG.E.U8 desc[UR20][R24.64+0xc9], R9 ;  /* 0x0000c9091800e986 */ /* 0x0001e8000c101114 */
[----:B------:R-:W-:Y:S01]  /*e3c0*/  @!P3 STG.E.U8 desc[UR20][R26.64+0xc8], R11 ;  /* 0x0000c80b1a00b986 */ /* 0x000fe2000c101114 */
[----:B---3--:R-:W-:Y:S01]  /*e3d0*/  FMUL R2, R220, UR32 ;  /* 0x00000020dc027c20 */ /* 0x008fe20008400000 */
[----:B------:R-:W-:Y:S02]  /*e3e0*/  FMUL R0, R221, UR32 ;  /* 0x00000020dd007c20 */ /* 0x000fe40008400000 */
[----:B------:R-:W3:Y:S03]  /*e3f0*/  LDL.LU R221, [R1+0x2c] ;  /* 0x00002c0001dd7983 */ /* 0x000ee60000300800 */
[----:B-1----:R-:W-:Y:S01]  /*e400*/  F2FP.SATFINITE.E5M2.F32.PACK_AB_MERGE_C R5, RZ, R0, RZ ;  /* 0x00000000ff05723e */ /* 0x002fe200048060ff */
[----:B------:R-:W3:Y:S01]  /*e410*/  LDL.LU R220, [R1+0x30] ;  /* 0x0000300001dc7983 */ /* 0x000ee20000300800 */
[----:B------:R-:W-:Y:S01]  /*e420*/  FMUL R0, R223, UR32 ;  /* 0x00000020df007c20 */ /* 0x000fe20008400000 */
[----:B------:R-:W-:Y:S01]  /*e430*/  FMUL R3, R222, UR32 ;  /* 0x00000020de037c20 */ /* 0x000fe20008400000 */
[----:B0-----:R-:W-:Y:S01]  /*e440*/  F2FP.SATFINITE.E5M2.F32.PACK_AB_MERGE_C R7, RZ, R2, RZ ;  /* 0x00000002ff07723e */ /* 0x001fe200048060ff */
[----:B------:R-:W3:Y:S02]  /*e450*/  LDL.LU R222, [R1+0x34] ;  /* 0x0000340001de7983 */ /* 0x000ee40000300800 */
[----:B------:R-:W-:-:S02]  /*e460*/  F2FP.SATFINITE.E5M2.F32.PACK_AB_MERGE_C R13, RZ, R0, RZ ;  /* 0x00000000ff0d723e */ /* 0x000fc400048060ff */
[----:B------:R-:W3:Y:S01]  /*e470*/  LDL.LU R223, [R1+0x38] ;  /* 0x0000380001df7983 */ /* 0x000ee20000300800 */
[----:B------:R-:W-:Y:S01]  /*e480*/  F2FP.SATFINITE.E5M2.F32.PACK_AB_MERGE_C R9, RZ, R3, RZ ;  /* 0x00000003ff09723e */ /* 0x000fe200048060ff */
[----:B------:R-:W-:Y:S02]  /*e490*/  FMUL R2, R225, UR32 ;  /* 0x00000020e1027c20 */ /* 0x000fe40008400000 */
[----:B------:R-:W3:Y:S04]  /*e4a0*/  LDL.LU R225, [R1+0x3c] ;  /* 0x00003c0001e17983 */ /* 0x000ee80000300800 */
[----:B------:R-:W-:Y:S01]  /*e4b0*/  @!P4 STG.E.U8 desc[UR20][R26.64+0xc9], R5 ;  /* 0x0000c9051a00c986 */ /* 0x000fe2000c101114 */
[----:B--2---:R-:W-:-:S03]  /*e4c0*/  FMUL R0, R224, UR32 ;  /* 0x00000020e0007c20 */ /* 0x004fc60008400000 */
[----:B------:R0:W-:Y:S04]  /*e4d0*/  @!P5 STG.E.U8 desc[UR20][R24.64+0xd0], R7 ;  /* 0x0000d0071800d986 */ /* 0x0001e8000c101114 */
[----:B------:R-:W2:Y:S01]  /*e4e0*/  LDL.LU R224, [R1+0x40] ;  /* 0x0000400001e07983 */ /* 0x000ea20000300800 */
[----:B----4-:R-:W-:-:S03]  /*e4f0*/  FMUL R3, R226, UR32 ;  /* 0x00000020e2037c20 */ /* 0x010fc60008400000 */
[----:B------:R-:W4:Y:S01]  /*e500*/  LDL.LU R226, [R1+0x44] ;  /* 0x0000440001e27983 */ /* 0x000f220000300800 */
[----:B0-----:R-:W-:Y:S01]  /*e510*/  F2FP.SATFINITE.E5M2.F32.PACK_AB_MERGE_C R7, RZ, R0, RZ ;  /* 0x00000000ff07723e */ /* 0x001fe200048060ff */
[----:B------:R-:W-:Y:S02]  /*e520*/  FMUL R0, R227, UR32 ;  /* 0x00000020e3007c20 */ /* 0x000fe40008400000 */
[----:B------:R-:W4:Y:S01]  /*e530*/  LDL.LU R227, [R1+0x48] ;  /* 0x0000480001e37983 */ /* 0x000f220000300800 */
[C---:B------:R-:W-:Y:S02]  /*e540*/  ISETP.LT.OR P6, PT, R34.reuse, 0xd2, !P1 ;  /* 0x000000d22200780c */ /* 0x040fe40004fc1670 */
[C---:B------:R-:W-:Y:S01]  /*e550*/  ISETP.LT.OR P4, PT, R34.reuse, 0xd2, !P0 ;  /* 0x000000d22200780c */ /* 0x040fe20004781670 */
[----:B------:R-:W4:Y:S01]  /*e560*/  LDL.LU R219, [R1+0x4c] ;  /* 0x00004c0001db7983 */ /* 0x000f220000300800 */
[----:B------:R-:W-:Y:S02]  /*e570*/  F2FP.SATFINITE.E5M2.F32.PACK_AB_MERGE_C R5, RZ, R2, RZ ;  /* 0x00000002ff05723e */ /* 0x000fe400048060ff */
[----:B------:R-:W-:-:S02]  /*e580*/  ISETP.LT.OR P3, PT, R34, 0xd1, !P0 ;  /* 0x000000d12200780c */ /* 0x000fc40004761670 */
[----:B------:R-:W-:Y:S02]  /*e590*/  ISETP.LT.OR P5, PT, R34, 0xd9, !P1 ;  /* 0x000000d92200780c */ /* 0x000fe40004fa1670 */
[----:B------:R-:W-:-:S03]  /*e5a0*/  F2FP.SATFINITE.E5M2.F32.PACK_AB_MERGE_C R11, RZ, R0, RZ ;  /* 0x00000000ff0b723e */ /* 0x000fc600048060ff */
[----:B------:R0:W-:Y:S01]  /*e5b0*/  @!P6 STG.E.U8 desc[UR20][R24.64+0xd1], R9 ;  /* 0x0000d1091800e986 */ /* 0x0001e2000c101114 */
[----:B------:R-:W-:-:S03]  /*e5c0*/  ISETP.LT.OR P6, PT, R34, 0xda, !P1 ;  /* 0x000000da2200780c */ /* 0x000fc60004fc1670 */
[----:B------:R1:W-:Y:S01]  /*e5d0*/  @!P4 STG.E.U8 desc[UR20][R26.64+0xd1], R5 ;  /* 0x0000d1051a00c986 */ /* 0x0003e2000c101114 */
[----:B------:R-:W-:-:S03]  /*e5e0*/  ISETP.LT.OR P4, PT, R34, 0xda, !P0 ;  /* 0x000000da2200780c */ /* 0x000fc60004781670 */
[----:B------:R-:W-:Y:S01]  /*e5f0*/  @!P3 STG.E.U8 desc[UR20][R26.64+0xd0], R13 ;  /* 0x0000d00d1a00b986 */ /* 0x000fe2000c101114 */
[----:B0-----:R-:W-:-:S03]  /*e600*/  F2FP.SATFINITE.E5M2.F32.PACK_AB_MERGE_C R9, RZ, R3, RZ ;  /* 0x00000003ff09723e */ /* 0x001fc600048060ff */
[----:B------:R0:W-:Y:S04]  /*e610*/  @!P5 STG.E.U8 desc[UR20][R24.64+0xd8], R7 ;  /* 0x0000d8071800d986 */ /* 0x0001e8000c101114 */
[----:B------:R0:W-:Y:S01]  /*e620*/  @!P6 STG.E.U8 desc[UR20][R24.64+0xd9], R9 ;  /* 0x0000d9091800e986 */ /* 0x0001e2000c101114 */
[----:B---3--:R-:W-:-:S03]  /*e630*/  FMUL R0, R221, UR32 ;  /* 0x00000020dd007c20 */ /* 0x008fc60008400000 */
[----:B------:R-:W3:Y:S01]  /*e640*/  LDL.LU R221, [R1+0x50] ;  /* 0x0000500001dd7983 */ /* 0x000ee20000300800 */
[----:B------:R-:W-:-:S03]  /*e650*/  FMUL R2, R220, UR32 ;  /* 0x00000020dc027c20 */ /* 0x000fc60008400000 */
[----:B------:R-:W3:Y:S01]  /*e660*/  LDL.LU R220, [R1+0x54] ;  /* 0x0000540001dc7983 */ /* 0x000ee20000300800 */
[----:B-1----:R-:W-:Y:S01]  /*e670*/  F2FP.SATFINITE.E5M2.F32.PACK_AB_MERGE_C R5, RZ, R0, RZ ;  /* 0x00000000ff05723e */ /* 0x002fe200048060ff */
[----:B------:R-:W-:Y:S02]  /*e680*/  FMUL R3, R222, UR32 ;  /* 0x00000020de037c20 */ /* 0x000fe40008400000 */
[----:B------:R-:W3:Y:S01]  /*e690*/  LDL.LU R222, [R1+0x58] ;  /* 0x0000580001de7983 */ /* 0x000ee20000300800 */
[----:B0-----:R-:W-:Y:S01]  /*e6a0*/  F2FP.SATFINITE.E5M2.F32.PACK_AB_MERGE_C R7, RZ, R2, RZ ;  /* 0x00000002ff07723e */ /* 0x001fe200048060ff */
[----:B------:R-:W-:Y:S01]  /*e6b0*/  FMUL R4, R223, UR32 ;  /* 0x00000020df047c20 */ /* 0x000fe20008400000 */
[----:B------:R-:W-:Y:S01]  /*e6c0*/  F2FP.SATFINITE.E5M2.F32.PACK_AB_MERGE_C R9, RZ, R3, RZ ;  /* 0x00000003ff09723e */ /* 0x000fe200048060ff */
[----:B------:R-:W3:Y:S01]  /*e6d0*/  LDL.LU R223, [R1+0x5c] ;  /* 0x00005c0001df7983 */ /* 0x000ee20000300800 */
[----:B------:R-:W-:-:S03]  /*e6e0*/  FMUL R0, R225, UR32 ;  /* 0x00000020e1007c20 */ /* 0x000fc60008400000 */
[----:B------:R0:W-:Y:S04]  /*e6f0*/  @!P4 STG.E.U8 desc[UR20][R26.64+0xd9], R5 ;  /* 0x0000d9051a00c986 */ /* 0x0001e8000c101114 */
[----:B------:R-:W3:Y:S01]  /*e700*/  LDL.LU R225, [R1+0x60] ;  /* 0x0000600001e17983 */ /* 0x000ee20000300800 */
[----:B0-----:R-:W-:Y:S01]  /*e710*/  F2FP.SATFINITE.E5M2.F32.PACK_AB_MERGE_C R5, RZ, R0, RZ ;  /* 0x00000000ff05723e */ /* 0x001fe200048060ff */
[----:B--2---:R-:W-:Y:S02]  /*e720*/  FMUL R2, R224, UR32 ;  /* 0x00000020e0027c20 */ /* 0x004fe40008400000 */
[----:B------:R-:W2:Y:S01]  /*e730*/  LDL.LU R224, [R1+0x64] ;  /* 0x0000640001e07983 */ /* 0x000ea20000300800 */
[----:B----4-:R-:W-:-:S03]  /*e740*/  FMUL R3, R226, UR32 ;  /* 0x00000020e2037c20 */ /* 0x010fc60008400000 */
[----:B------:R-:W4:Y:S01]  /*e750*/  LDL.LU R226, [R1+0x68] ;  /* 0x0000680001e27983 */ /* 0x000f220000300800 */
[----:B------:R-:W-:-:S03]  /*e760*/  FMUL R0, R227, UR32 ;  /* 0x00000020e3007c20 */ /* 0x000fc60008400000 */
[----:B------:R-:W4:Y:S01]  /*e770*/  LDL.LU R227, [R1+0x6c] ;  /* 0x00006c0001e37983 */ /* 0x000f220000300800 */
[C---:B------:R-:W-:Y:S02]  /*e780*/  ISETP.LT.OR P3, PT, R34.reuse, 0xd9, !P0 ;  /* 0x000000d92200780c */ /* 0x040fe40004761670 */
[C---:B------:R-:W-:Y:S02]  /*e790*/  ISETP.LT.OR P5, PT, R34.reuse, 0xe1, !P1 ;  /* 0x000000e12200780c */ /* 0x040fe40004fa1670 */
[C---:B------:R-:W-:Y:S02]  /*e7a0*/  ISETP.LT.OR P6, PT, R34.reuse, 0xe2, !P1 ;  /* 0x000000e22200780c */ /* 0x040fe40004fc1670 */
[----:B------:R-:W-:-:S07]  /*e7b0*/  ISETP.LT.OR P4, PT, R34, 0xe2, !P0 ;  /* 0x000000e22200780c */ /* 0x000fce0004781670 */
[----:B------:R-:W-:Y:S01]  /*e7c0*/  @!P3 STG.E.U8 desc[UR20][R26.64+0xd8], R11 ;  /* 0x0000d80b1a00b986 */ /* 0x000fe2000c101114 */
[----:B------:R-:W-:-:S03]  /*e7d0*/  ISETP.LT.OR P3, PT, R34, 0xe1, !P0 ;  /* 0x000000e12200780c */ /* 0x000fc60004761670 */
[----:B------:R0:W-:Y:S01]  /*e7e0*/  @!P5 STG.E.U8 desc[UR20][R24.64+0xe0], R7 ;  /* 0x0000e0071800d986 */ /* 0x0001e2000c101114 */
[----:B------:R-:W-:-:S03]  /*e7f0*/  ISETP.LT.OR P5, PT, R34, 0xe9, !P1 ;  /* 0x000000e92200780c */ /* 0x000fc60004fa1670 */
[----:B------:R1:W-:Y:S01]  /*e800*/  @!P6 STG.E.U8 desc[UR20][R24.64+0xe1], R9 ;  /* 0x0000e1091800e986 */ /* 0x0003e2000c101114 */
[----:B------:R-:W-:Y:S02]  /*e810*/  ISETP.LT.OR P6, PT, R34, 0xea, !P1 ;  /* 0x000000ea2200780c */ /* 0x000fe40004fc1670 */
[----:B------:R-:W-:Y:S01]  /*e820*/  F2FP.SATFINITE.E5M2.F32.PACK_AB_MERGE_C R13, RZ, R4, RZ ;  /* 0x00000004ff0d723e */ /* 0x000fe200048060ff */
[----:B------:R1:W-:Y:S01]  /*e830*/  @!P4 STG.E.U8 desc[UR20][R26.64+0xe1], R5 ;  /* 0x0000e1051a00c986 */ /* 0x0003e2000c101114 */
[----:B0-----:R-:W-:-:S03]  /*e840*/  F2FP.SATFINITE.E5M2.F32.PACK_AB_MERGE_C R7, RZ, R2, RZ ;  /* 0x00000002ff07723e */ /* 0x001fc600048060ff */
[----:B------:R-:W-:Y:S01]  /*e850*/  @!P3 STG.E.U8 desc[UR20][R26.64+0xe0], R13 ;  /* 0x0000e00d1a00b986 */ /* 0x000fe2000c101114 */
[----:B-1----:R-:W-:-:S03]  /*e860*/  F2FP.SATFINITE.E5M2.F32.PACK_AB_MERGE_C R9, RZ, R3, RZ ;  /* 0x00000003ff09723e */ /* 0x002fc600048060ff */
[----:B------:R0:W-:Y:S01]  /*e870*/  @!P5 STG.E.U8 desc[UR20][R24.64+0xe8], R7 ;  /* 0x0000e8071800d986 */ /* 0x0001e2000c101114 */
[C---:B------:R-:W-:Y:S02]  /*e880*/  ISETP.LT.OR P3, PT, R34.reuse, 0xe9, !P0 ;  /* 0x000000e92200780c */ /* 0x040fe40004761670 */
[C---:B------:R-:W-:Y:S01]  /*e890*/  ISETP.LT.OR P4, PT, R34.reuse, 0xea, !P0 ;  /* 0x000000ea2200780c */ /* 0x040fe20004781670 */
[----:B------:R1:W-:Y:S01]  /*e8a0*/  @!P6 STG.E.U8 desc[UR20][R24.64+0xe9], R9 ;  /* 0x0000e9091800e986 */ /* 0x0003e2000c101114 */
[C---:B------:R-:W-:Y:S01]  /*e8b0*/  ISETP.LT.OR P5, PT, R34.reuse, 0xf1, !P1 ;  /* 0x000000f12200780c */ /* 0x040fe20004fa1670 */
[----:B------:R-:W-:Y:S01]  /*e8c0*/  FMUL R2, R219, UR32 ;  /* 0x00000020db027c20 */ /* 0x000fe20008400000 */
[----:B------:R-:W-:Y:S02]  /*e8d0*/  ISETP.LT.OR P6, PT, R34, 0xf2, !P1 ;  /* 0x000000f22200780c */ /* 0x000fe40004fc1670 */
[----:B------:R-:W-:Y:S02]  /*e8e0*/  F2FP.SATFINITE.E5M2.F32.PACK_AB_MERGE_C R11, RZ, R0, RZ ;  /* 0x00000000ff0b723e */ /* 0x000fe400048060ff */
[----:B------:R-:W-:-:S03]  /*e8f0*/  F2FP.SATFINITE.E5M2.F32.PACK_AB_MERGE_C R5, RZ, R2, RZ ;  /* 0x00000002ff05723e */ /* 0x000fc600048060ff */
[----:B------:R-:W-:Y:S01]  /*e900*/  @!P3 STG.E.U8 desc[UR20][R26.64+0xe8], R11 ;  /* 0x0000e80b1a00b986 */ /* 0x000fe2000c101114 */
[----:B------:R-:W-:-:S03]  /*e910*/  ISETP.LT.OR P3, PT, R34, 0xf1, !P0 ;  /* 0x000000f12200780c */ /* 0x000fc60004761670 */
[----:B------:R-:W-:Y:S01]  /*e920*/  @!P4 STG.E.U8 desc[UR20][R26.64+0xe9], R5 ;  /* 0x0000e9051a00c986 */ /* 0x000fe2000c101114 */
[C---:B------:R-:W-:Y:S02]  /*e930*/  ISETP.LT.OR P4, PT, R34.reuse, 0xf9, !P1 ;  /* 0x000000f92200780c */ /* 0x040fe40004f81670 */
[----:B------:R-:W-:Y:S01]  /*e940*/  ISETP.LT.OR P1, PT, R34, 0xfa, !P1 ;  /* 0x000000fa2200780c */ /* 0x000fe20004f21670 */
[----:B---3--:R-:W-:Y:S01]  /*e950*/  FMUL R0, R221, UR32 ;  /* 0x00000020dd007c20 */ /* 0x008fe20008400000 */
[----:B------:R-:W-:-:S04]  /*e960*/  FMUL R3, R220, UR32 ;  /* 0x00000020dc037c20 */ /* 0x000fc80008400000 */
[----:B0-----:R-:W-:Y:S02]  /*e970*/  F2FP.SATFINITE.E5M2.F32.PACK_AB_MERGE_C R7, RZ, R0, RZ ;  /* 0x00000000ff07723e */ /* 0x001fe400048060ff */
[----:B-1----:R-:W-:Y:S01]  /*e980*/  F2FP.SATFINITE.E5M2.F32.PACK_AB_MERGE_C R9, RZ, R3, RZ ;  /* 0x00000003ff09723e */ /* 0x002fe200048060ff */
[----:B------:R-:W-:Y:S02]  /*e990*/  FMUL R0, R222, UR32 ;  /* 0x00000020de007c20 */ /* 0x000fe40008400000 */
[----:B------:R0:W-:Y:S01]  /*e9a0*/  @!P5 STG.E.U8 desc[UR20][R24.64+0xf0], R7 ;  /* 0x0000f0071800d986 */ /* 0x0001e2000c101114 */
[----:B------:R-:W-:-:S03]  /*e9b0*/  ISETP.LT.OR P5, PT, R34, 0xf2, !P0 ;  /* 0x000000f22200780c */ /* 0x000fc600047a1670 */
[----:B------:R1:W-:Y:S01]  /*e9c0*/  @!P6 STG.E.U8 desc[UR20][R24.64+0xf1], R9 ;  /* 0x0000f1091800e986 */ /* 0x0003e2000c101114 */
[C---:B------:R-:W-:Y:S02]  /*e9d0*/  ISETP.LT.OR P6, PT, R34.reuse, 0xf9, !P0 ;  /* 0x000000f92200780c */ /* 0x040fe400047c1670 */
[----:B------:R-:W-:Y:S01]  /*e9e0*/  F2FP.SATFINITE.E5M2.F32.PACK_AB_MERGE_C R13, RZ, R0, RZ ;  /* 0x00000000ff0d723e */ /* 0x000fe200048060ff */
[----:B------:R-:W-:Y:S01]  /*e9f0*/  FMUL R0, R223, UR32 ;  /* 0x00000020df007c20 */ /* 0x000fe20008400000 */
[----:B------:R-:W-:Y:S01]  /*ea00*/  ISETP.LT.OR P0, PT, R34, 0xfa, !P0 ;  /* 0x000000fa2200780c */ /* 0x000fe20004701670 */
[----:B------:R-:W-:-:S03]  /*ea10*/  FMUL R2, R225, UR32 ;  /* 0x00000020e1027c20 */ /* 0x000fc60008400000 */
[----:B0-----:R-:W-:Y:S02]  /*ea20*/  F2FP.SATFINITE.E5M2.F32.PACK_AB_MERGE_C R7, RZ, R0, RZ ;  /* 0x00000000ff07723e */ /* 0x001fe400048060ff */
[----:B-1----:R-:W-:Y:S01]  /*ea30*/  F2FP.SATFINITE.E5M2.F32.PACK_AB_MERGE_C R9, RZ, R2, RZ ;  /* 0x00000002ff09723e */ /* 0x002fe200048060ff */
[----:B--2---:R-:W-:Y:S01]  /*ea40*/  FMUL R3, R224, UR32 ;  /* 0x00000020e0037c20 */ /* 0x004fe20008400000 */
[----:B----4-:R-:W-:Y:S01]  /*ea50*/  FMUL R4, R226, UR32 ;  /* 0x00000020e2047c20 */ /* 0x010fe20008400000 */
[----:B------:R-:W-:-:S03]  /*ea60*/  FMUL R5, R227, UR32 ;  /* 0x00000020e3057c20 */ /* 0x000fc60008400000 */
[----:B------:R-:W-:Y:S02]  /*ea70*/  F2FP.SATFINITE.E5M2.F32.PACK_AB_MERGE_C R3, RZ, R3, RZ ;  /* 0x00000003ff03723e */ /* 0x000fe400048060ff */
[----:B------:R-:W-:Y:S02]  /*ea80*/  F2FP.SATFINITE.E5M2.F32.PACK_AB_MERGE_C R11, RZ, R4, RZ ;  /* 0x00000004ff0b723e */ /* 0x000fe400048060ff */
[----:B------:R-:W-:Y:S01]  /*ea90*/  F2FP.SATFINITE.E5M2.F32.PACK_AB_MERGE_C R5, RZ, R5, RZ ;  /* 0x00000005ff05723e */ /* 0x000fe200048060ff */
[----:B------:R0:W-:Y:S04]  /*eaa0*/  @!P3 STG.E.U8 desc[UR20][R26.64+0xf0], R13 ;  /* 0x0000f00d1a00b986 */ /* 0x0001e8000c101114 */
[----:B------:R0:W-:Y:S04]  /*eab0*/  @!P5 STG.E.U8 desc[UR20][R26.64+0xf1], R7 ;  /* 0x0000f1071a00d986 */ /* 0x0001e8000c101114 */
[----:B------:R0:W-:Y:S04]  /*eac0*/  @!P4 STG.E.U8 desc[UR20][R24.64+0xf8], R9 ;  /* 0x0000f8091800c986 */ /* 0x0001e8000c101114 */
[----:B------:R0:W-:Y:S04]  /*ead0*/  @!P1 STG.E.U8 desc[UR20][R24.64+0xf9], R3 ;  /* 0x0000f90318009986 */ /* 0x0001e8000c101114 */
[----:B------:R0:W-:Y:S04]  /*eae0*/  @!P6 STG.E.U8 desc[UR20][R26.64+0xf8], R11 ;  /* 0x0000f80b1a00e986 */ /* 0x0001e8000c101114 */
[----:B------:R0:W-:Y:S02]  /*eaf0*/  @!P0 STG.E.U8 desc[UR20][R26.64+0xf9], R5 ;  /* 0x0000f9051a008986 */ /* 0x0001e4000c101114 */
.L_x_297:
[----:B------:R-:W-:Y:S05]  /*eb00*/  BSYNC B0 ;  /* 0x0000000000007941 */ /* 0x000fea0003800000 */
.L_x_39:
[----:B------:R-:W2:Y:S01]  /*eb10*/  LDL.LU R22, [R1+0x7c] ;  /* 0x00007c0001167983 */ /* 0x000ea20000300800 */
[----:B0----5:R-:W-:Y:S01]  /*eb20*/  IMAD.U32 R3, RZ, RZ, UR12 ;  /* 0x0000000cff037e24 */ /* 0x021fe2000f8e00ff */
[----:B------:R-:W-:Y:S02]  /*eb30*/  ULDC.64 UR6, c[0x0][0x650] ;  /* 0x0001940000067ab9 */ /* 0x000fe40000000a00 */
[----:B------:R-:W3:Y:S01]  /*eb40*/  LDL.LU R19, [R1+0x80] ;  /* 0x0000800001137983 */ /* 0x000ee20000300800 */
[----:B------:R-:W-:Y:S01]  /*eb50*/  IMAD.U32 R0, RZ, RZ, UR16 ;  /* 0x00000010ff007e24 */ /* 0x000fe2000f8e00ff */
[----:B------:R0:W-:Y:S01]  /*eb60*/  SYNCS.ARRIVE.TRANS64.A1T0 RZ, [R3+UR28], RZ ;  /* 0x000000ff03ff79a7 */ /* 0x0001e2000810001c */
[----:B------:R-:W-:Y:S02]  /*eb70*/  IMAD.U32 R2, RZ, RZ, UR16 ;  /* 0x00000010ff027e24 */ /* 0x000fe4000f8e00ff */
[----:B------:R-:W-:Y:S02]  /*eb80*/  IMAD.MOV.U32 R4, RZ, RZ, -0x1 ;  /* 0xffffffffff047424 */ /* 0x000fe400078e00ff */
[----:B0-----:R-:W-:Y:S01]  /*eb90*/  IMAD.U32 R3, RZ, RZ, UR13 ;  /* 0x0000000dff037e24 */ /* 0x001fe2000f8e00ff */
[----:B---3--:R-:W-:-:S02]  /*eba0*/  LEA R19, P0, R0, R19, 0x1 ;  /* 0x0000001300137211 */ /* 0x008fc400078008ff */
[----:B------:R-:W-:Y:S02]  /*ebb0*/  PRMT R0, RZ, 0x7610, R0 ;  /* 0x00007610ff007816 */ /* 0x000fe40000000000 */
[----:B--2---:R-:W-:Y:S01]  /*ebc0*/  LEA.HI.X R22, R2, R22, R3, 0x1, P0 ;  /* 0x0000001602167211 */ /* 0x004fe200000f0c03 */
[----:B------:R-:W-:Y:S01]  /*ebd0*/  IMAD.MOV.U32 R2, RZ, RZ, -0x1 ;  /* 0xffffffffff027424 */ /* 0x000fe200078e00ff */
[----:B------:R0:W-:Y:S01]  /*ebe0*/  STL [R1+0x80], R19 ;  /* 0x0000801301007387 */ /* 0x0001e20000100800 */
[----:B------:R-:W-:Y:S01]  /*ebf0*/  IMAD.MOV.U32 R3, RZ, RZ, -0x1 ;  /* 0xffffffffff037424 */ /* 0x000fe200078e00ff */
[----:B------:R-:W-:Y:S02]  /*ec00*/  ISETP.GE.U32.AND P0, PT, R19, UR6, PT ;  /* 0x0000000613007c0c */ /* 0x000fe4000bf06070 */
[----:B------:R0:W-:Y:S02]  /*ec10*/  STL [R1+0x7c], R22 ;  /* 0x00007c1601007387 */ /* 0x0001e40000100800 */
[----:B------:R-:W-:-:S02]  /*ec20*/  ISETP.GE.U32.AND.EX P0, PT, R22, UR7, PT, P0 ;  /* 0x0000000716007c0c */ /* 0x000fc4000bf06100 */
[----:B------:R0:W-:Y:S04]  /*ec30*/  STL [R1+0x84], R4 ;  /* 0x0000840401007387 */ /* 0x0001e80000100800 */
[----:B------:R0:W-:Y:S04]  /*ec40*/  STL [R1+0x74], R2 ;  /* 0x0000740201007387 */ /* 0x0001e80000100800 */
[----:B------:R0:W-:Y:S03]  /*ec50*/  STL [R1+0x88], R3 ;  /* 0x0000880301007387 */ /* 0x0001e60000100800 */
[----:B------:R-:W-:Y:S05]  /*ec60*/  @P0 BRA `(.L_x_298) ;  /* 0x0000000400740947 */ /* 0x000fea0003800000 */
[----:B------:R-:W2:Y:S01]  /*ec70*/  S2R R14, SR_CTAID.X ;  /* 0x00000000000e7919 */ /* 0x000ea20000002500 */
[----:B------:R-:W3:Y:S01]  /*ec80*/  LDC.64 R8, c[0x0][0x628] ;  /* 0x00018a00ff087b82 */ /* 0x000ee20000000a00 */
[----:B------:R-:W-:Y:S01]  /*ec90*/  ULDC UR6, c[0x0][0x150] ;  /* 0x0000540000067ab9 */ /* 0x000fe20000000800 */
[----:B------:R-:W-:Y:S01]  /*eca0*/  IMAD.MOV.U32 R6, RZ, RZ, R19 ;  /* 0x000000ffff067224 */ /* 0x000fe200078e0013 */
[----:B------:R-:W0:Y:S01]  /*ecb0*/  S2R R16, SR_CTAID.Y ;  /* 0x0000000000107919 */ /* 0x000e220000002600 */
[----:B------:R-:W-:-:S04]  /*ecc0*/  IMAD.MOV.U32 R7, RZ, RZ, R22 ;  /* 0x000000ffff077224 */ /* 0x000fc800078e0016 */
[----:B------:R-:W0:Y:S08]  /*ecd0*/  LDC R17, c[0x0][0x144] ;  /* 0x00005100ff117b82 */ /* 0x000e300000000800 */
[----:B------:R-:W0:Y:S08]  /*ece0*/  LDC R10, c[0x0][0x630] ;  /* 0x00018c00ff0a7b82 */ /* 0x000e300000000800 */
[----:B------:R-:W0:Y:S01]  /*ecf0*/  LDC.64 R12, c[0x0][0x620] ;  /* 0x00018800ff0c7b82 */ /* 0x000e220000000a00 */
[----:B---3--:R-:W-:-:S04]  /*ed00*/  ISETP.NE.U32.AND P0, PT, R8, RZ, PT ;  /* 0x000000ff0800720c */ /* 0x008fc80003f05070 */
[----:B------:R-:W-:Y:S02]  /*ed10*/  ISETP.NE.AND.EX P0, PT, R9, RZ, PT, P0 ;  /* 0x000000ff0900720c */ /* 0x000fe40003f05300 */
[----:B--2---:R-:W-:-:S05]  /*ed20*/  I2FP.F32.U32 R0, R14 ;  /* 0x0000000e00007245 */ /* 0x004fca0000201000 */
[----:B------:R-:W-:-:S04]  /*ed30*/  FMUL R0, R0, UR6 ;  /* 0x0000000600007c20 */ /* 0x000fc80008400000 */
[----:B------:R2:W3:Y:S02]  /*ed40*/  F2I.U32.TRUNC.NTZ R15, R0 ;  /* 0x00000000000f7305 */ /* 0x0004e4000020f000 */
[----:B------:R-:W-:Y:S05]  /*ed50*/  @!P0 BRA `(.L_x_299) ;  /* 0x0000000000288947 */ /* 0x000fea0003800000 */
[----:B--2---:R-:W2:Y:S02]  /*ed60*/  LDC R0, c[0x0][0x634] ;  /* 0x00018d00ff007b82 */ /* 0x004ea40000000800 */
[----:B--2---:R-:W-:-:S05]  /*ed70*/  IADD3 R7, P0, R19, R0, RZ ;  /* 0x0000000013077210 */ /* 0x004fca0007f1e0ff */
[----:B------:R-:W-:-:S04]  /*ed80*/  IMAD.X R11, RZ, RZ, R22, P0 ;  /* 0x000000ffff0b7224 */ /* 0x000fc800000e0616 */
[----:B0-----:R-:W-:-:S04]  /*ed90*/  IMAD.WIDE.U32 R2, R11, R8, RZ ;  /* 0x000000080b027225 */ /* 0x001fc800078e00ff */
[----:B------:R-:W-:-:S04]  /*eda0*/  IMAD.WIDE.U32 R4, P0, R7, R9, R2 ;  /* 0x0000000907047225 */ /* 0x000fc80007800002 */
[----:B------:R-:W-:-:S04]  /*edb0*/  IMAD.WIDE.U32 R2, R7, R8, RZ ;  /* 0x0000000807027225 */ /* 0x000fc800078e00ff */
[----:B------:R-:W-:Y:S01]  /*edc0*/  IMAD.X R7, RZ, RZ, RZ, P0 ;  /* 0x000000ffff077224 */ /* 0x000fe200000e06ff */
[----:B------:R-:W-:Y:S01]  /*edd0*/  IADD3 RZ, P0, R3, R4, RZ ;  /* 0x0000000403ff7210 */ /* 0x000fe20007f1e0ff */
[----:B------:R-:W-:-:S04]  /*ede0*/  IMAD.MOV.U32 R6, RZ, RZ, R5 ;  /* 0x000000ffff067224 */ /* 0x000fc800078e0005 */
[----:B------:R-:W-:-:S08]  /*edf0*/  IMAD.WIDE.U32.X R6, R11, R9, R6, P0 ;  /* 0x000000090b067225 */ /* 0x000fd000000e0406 */
.L_x_299:
[-CC-:B0-----:R-:W-:Y:S01]  /*ee00*/  SHF.R.U64 R11, R6, R10.reuse, R7.reuse ;  /* 0x0000000a060b7219 */ /* 0x181fe20000001207 */
[----:B------:R-:W0:Y:S01]  /*ee10*/  LDC.64 R20, c[0x0][0x640] ;  /* 0x00019000ff147b82 */ /* 0x000e220000000a00 */
[----:B--2---:R-:W-:Y:S01]  /*ee20*/  SHF.R.U32.HI R0, RZ, R10, R7 ;  /* 0x0000000aff007219 */ /* 0x004fe20000011607 */
[----:B------:R-:W-:Y:S01]  /*ee30*/  IMAD.MOV.U32 R2, RZ, RZ, R19 ;  /* 0x000000ffff027224 */ /* 0x000fe200078e0013 */
[----:B------:R-:W-:Y:S01]  /*ee40*/  IADD3 R5, P0, RZ, -R11, RZ ;  /* 0x8000000bff057210 */ /* 0x000fe20007f1e0ff */
[----:B---3--:R-:W-:Y:S01]  /*ee50*/  IMAD.MOV R15, RZ, RZ, -R15 ;  /* 0x000000ffff0f7224 */ /* 0x008fe200078e0a0f */
[----:B------:R-:W-:Y:S01]  /*ee60*/  ULDC UR6, c[0x0][0x154] ;  /* 0x0000550000067ab9 */ /* 0x000fe20000000800 */
[----:B------:R-:W-:Y:S02]  /*ee70*/  IMAD.MOV.U32 R7, RZ, RZ, 0x1 ;  /* 0x00000001ff077424 */ /* 0x000fe400078e00ff */
[----:B------:R-:W2:Y:S01]  /*ee80*/  LDC R4, c[0x0][0x618] ;  /* 0x00018600ff047b82 */ /* 0x000ea20000000800 */
[----:B------:R-:W-:-:S02]  /*ee90*/  IMAD.X R3, RZ, RZ, ~R0, P0 ;  /* 0x000000ffff037224 */ /* 0x000fc400000e0e00 */
[----:B------:R-:W-:Y:S02]  /*eea0*/  IMAD R17, R17, R15, R14 ;  /* 0x0000000f11117224 */ /* 0x000fe400078e020e */
[-C--:B------:R-:W-:Y:S02]  /*eeb0*/  IMAD R0, R3, R12.reuse, RZ ;  /* 0x0000000c03007224 */ /* 0x080fe400078e02ff */
[----:B------:R-:W-:Y:S01]  /*eec0*/  IMAD.MOV.U32 R3, RZ, RZ, R22 ;  /* 0x000000ffff037224 */ /* 0x000fe200078e0016 */
[----:B------:R-:W3:Y:S01]  /*eed0*/  LDC R6, c[0x0][0x608] ;  /* 0x00018200ff067b82 */ /* 0x000ee20000000800 */
[----:B------:R-:W-:-:S04]  /*eee0*/  IMAD.WIDE.U32 R2, R5, R12, R2 ;  /* 0x0000000c05027225 */ /* 0x000fc800078e0002 */
[----:B------:R-:W-:-:S03]  /*eef0*/  IMAD R5, R5, R13, R0 ;  /* 0x0000000d05057224 */ /* 0x000fc600078e0200 */
[----:B------:R-:W5:Y:S01]  /*ef00*/  LDC R18, c[0x0][0x658] ;  /* 0x00019600ff127b82 */ /* 0x000f620000000800 */
[----:B------:R-:W-:Y:S01]  /*ef10*/  I2FP.F32.U32 R0, R16 ;  /* 0x0000001000007245 */ /* 0x000fe20000201000 */
[----:B------:R-:W-:Y:S01]  /*ef20*/  IMAD.IADD R3, R3, 0x1, R5 ;  /* 0x0000000103037824 */ /* 0x000fe200078e0205 */
[----:B0-----:R-:W-:Y:S01]  /*ef30*/  ISETP.NE.U32.AND P0, PT, R20, RZ, PT ;  /* 0x000000ff1400720c */ /* 0x001fe20003f05070 */
[----:B------:R-:W-:Y:S02]  /*ef40*/  IMAD.MOV.U32 R5, RZ, RZ, -0x1 ;  /* 0xffffffffff057424 */ /* 0x000fe400078e00ff */
[----:B------:R-:W-:Y:S02]  /*ef50*/  FMUL R0, R0, UR6 ;  /* 0x0000000600007c20 */ /* 0x000fe40008400000 */
[----:B------:R-:W0:Y:S01]  /*ef60*/  LDC R15, c[0x0][0x148] ;  /* 0x00005200ff0f7b82 */ /* 0x000e220000000800 */
[----:B--2---:R-:W-:Y:S01]  /*ef70*/  SHF.R.U64 R10, R2, R4, R3 ;  /* 0x00000004020a7219 */ /* 0x004fe20000001203 */
[----:B------:R2:W0:Y:S01]  /*ef80*/  F2I.U32.TRUNC.NTZ R13, R0 ;  /* 0x00000000000d7305 */ /* 0x000422000020f000 */
[----:B------:R-:W-:-:S02]  /*ef90*/  ISETP.NE.AND.EX P0, PT, R21, RZ, PT, P0 ;  /* 0x000000ff1500720c */ /* 0x000fc40003f05300 */
[----:B------:R-:W-:-:S03]  /*efa0*/  SHF.R.U32.HI R3, RZ, R4, R3 ;  /* 0x00000004ff037219 */ /* 0x000fc60000011603 */
[----:B------:R-:W0:Y:S01]  /*efb0*/  LDC R14, c[0x0][0x600] ;  /* 0x00018000ff0e7b82 */ /* 0x000e220000000800 */
[-CC-:B---3--:R-:W-:Y:S02]  /*efc0*/  SHF.R.U64 R8, R10, R6.reuse, R3.reuse ;  /* 0x000000060a087219 */ /* 0x188fe40000001203 */
[----:B------:R-:W-:-:S05]  /*efd0*/  SHF.R.U32.HI R3, RZ, R6, R3 ;  /* 0x00000006ff037219 */ /* 0x000fca0000011603 */
[----:B------:R-:W3:Y:S01]  /*efe0*/  LDC R22, c[0x0][0x648] ;  /* 0x00019200ff167b82 */ /* 0x000ee20000000800 */
[-CC-:B-----5:R-:W-:Y:S02]  /*eff0*/  SHF.R.U64 R12, R8, R18.reuse, R3.reuse ;  /* 0x00000012080c7219 */ /* 0x1a0fe40000001203 */
[-C--:B------:R-:W-:Y:S02]  /*f000*/  SHF.L.U32 R5, R5, R18.reuse, RZ ;  /* 0x0000001205057219 */ /* 0x080fe400000006ff */
[-C--:B------:R-:W-:Y:S01]  /*f010*/  SHF.R.U32.HI R3, RZ, R18.reuse, R3 ;  /* 0x00000012ff037219 */ /* 0x080fe20000011603 */
[----:B------:R-:W-:Y:S01]  /*f020*/  IMAD.MOV.U32 R2, RZ, RZ, R12 ;  /* 0x000000ffff027224 */ /* 0x000fe200078e000c */
[----:B------:R-:W-:Y:S01]  /*f030*/  SHF.L.U32 R18, R7, R18, RZ ;  /* 0x0000001207127219 */ /* 0x000fe200000006ff */
[----:B------:R-:W0:Y:S01]  /*f040*/  LDC R23, c[0x0][0x638] ;  /* 0x00018e00ff177b82 */ /* 0x000e220000000800 */
[----:B------:R-:W-:-:S07]  /*f050*/  LOP3.LUT R19, RZ, R5, RZ, 0x33, !PT ;  /* 0x00000005ff137212 */ /* 0x000fce00078e33ff */
[----:B------:R-:W0:Y:S01]  /*f060*/  LDC R24, c[0x0][0x610] ;  /* 0x00018400ff187b82 */ /* 0x000e220000000800 */
[----:B--2---:R-:W-:Y:S05]  /*f070*/  @!P0 BRA `(.L_x_300) ;  /* 0x0000000000288947 */ /* 0x004fea0003800000 */
        /* <DEDUP_REMOVED lines=10> */
.L_x_300:
[----:B---3--:R-:W-:Y:S01]  /*f120*/  SHF.R.U64 R0, R2, R22, R3 ;  /* 0x0000001602007219 */ /* 0x008fe20000001203 */
[----:B0-----:R-:W-:Y:S01]  /*f130*/  VIADD R7, R14, 0xffffffff ;  /* 0xffffffff0e077836 */ /* 0x001fe20000000000 */
[----:B------:R-:W-:Y:S01]  /*f140*/  LOP3.LUT R5, R8, R19, RZ, 0xc0, !PT ;  /* 0x0000001308057212 */ /* 0x000fe200078ec0ff */
[----:B------:R-:W-:Y:S02]  /*f150*/  IMAD.MOV R13, RZ, RZ, -R13 ;  /* 0x000000ffff0d7224 */ /* 0x000fe400078e0a0d */
[----:B------:R-:W-:Y:S02]  /*f160*/  IMAD.MOV R3, RZ, RZ, -R0 ;  /* 0x000000ffff037224 */ /* 0x000fe400078e0a00 */
[----:B------:R-:W-:Y:S01]  /*f170*/  IMAD R2, R18, R0, R5 ;  /* 0x0000000012027224 */ /* 0x000fe200078e0205 */
[----:B------:R-:W-:Y:S01]  /*f180*/  LOP3.LUT R5, R10, R7, RZ, 0xc0, !PT ;  /* 0x000000070a057212 */ /* 0x000fe200078ec0ff */
[----:B------:R-:W-:Y:S02]  /*f190*/  @P2 IMAD R17, R15, R13, R16 ;  /* 0x0000000d0f112224 */ /* 0x000fe400078e0210 */
[----:B------:R-:W-:-:S02]  /*f1a0*/  IMAD R0, R3, R23, R12 ;  /* 0x0000001703007224 */ /* 0x000fc400078e020c */
[----:B------:R-:W-:Y:S02]  /*f1b0*/  IMAD.MOV.U32 R4, RZ, RZ, 0x1 ;  /* 0x00000001ff047424 */ /* 0x000fe400078e00ff */
[----:B------:R-:W-:Y:S02]  /*f1c0*/  IMAD R2, R2, R24, R17 ;  /* 0x0000001802027224 */ /* 0x000fe400078e0211 */
[----:B------:R-:W-:Y:S01]  /*f1d0*/  IMAD R3, R0, R14, R5 ;  /* 0x0000000e00037224 */ /* 0x000fe200078e0205 */
[----:B------:R-:W-:-:S04]  /*f1e0*/  PRMT R0, R4, 0x7610, R0 ;  /* 0x0000761004007816 */ /* 0x000fc80000000000 */
[----:B------:R-:W-:Y:S02]  /*f1f0*/  SEL R4, R3, R2, !P2 ;  /* 0x0000000203047207 */ /* 0x000fe40005000000 */
[----:B------:R-:W-:-:S03]  /*f200*/  SEL R2, R2, R3, !P2 ;  /* 0x0000000302027207 */ /* 0x000fc60005000000 */
[----:B------:R2:W-:Y:S04]  /*f210*/  STL [R1+0x88], R4 ;  /* 0x0000880401007387 */ /* 0x0005e80000100800 */
[----:B------:R2:W-:Y:S04]  /*f220*/  STL [R1+0x74], R11 ;  /* 0x0000740b01007387 */ /* 0x0005e80000100800 */
[----:B------:R2:W-:Y:S02]  /*f230*/  STL [R1+0x84], R2 ;  /* 0x0000840201007387 */ /* 0x0005e40000100800 */
.L_x_298:
[----:B------:R-:W-:Y:S01]  /*f240*/  LOP3.LUT P0, RZ, R0, 0xff, RZ, 0xc0, !PT ;  /* 0x000000ff00ff7812 */ /* 0x000fe2000780c0ff */
[----:B------:R-:W-:-:S12]  /*f250*/  ULOP3.LUT UR27, UR27, 0x1, URZ, 0x3c, !UPT ;  /* 0x000000011b1b7892 */ /* 0x000fd8000f8e3c3f */
[----:B------:R-:W-:Y:S05]  /*f260*/  @P0 BRA `(.L_x_301) ;  /* 0xffffff2400600947 */ /* 0x000fea000383ffff */
[----:B------:R-:W-:Y:S05]  /*f270*/  EXIT ;  /* 0x000000000000794d */ /* 0x000fea0003800000 */
.L_x_17:
[----:B------:R-:W-:-:S08]  /*f280*/  ISETP.NE.AND P0, PT, RZ, UR6, PT ;  /* 0x00000006ff007c0c */ /* 0x000fd0000bf05270 */
[----:B0123--:R-:W0:-:S00]  /*f290*/  USETMAXREG.DEALLOC.CTAPOOL 0x28 ;  /* 0x00000028000079c8 */ /* 0x00fe0000080e0500 */
[----:B------:R-:W-:Y:S05]  /*f2a0*/  @P0 EXIT ;  /* 0x000000000000094d */ /* 0x000fea0003800000 */
[----:B0-----:R-:W-:Y:S01]  /*f2b0*/  LOP3.LUT P0, RZ, R0, 0xff, RZ, 0xc0, !PT ;  /* 0x000000ff00ff7812 */ /* 0x001fe2000780c0ff */
[----:B------:R-:W-:Y:S02]  /*f2c0*/  IMAD.MOV.U32 R0, RZ, RZ, 0x1 ;  /* 0x00000001ff007424 */ /* 0x000fe400078e00ff */
[----:B------:R-:W-:-:S10]  /*f2d0*/  IMAD.MOV.U32 R10, RZ, RZ, RZ ;  /* 0x000000ffff0a7224 */ /* 0x000fd400078e00ff */
[----:B------:R-:W-:Y:S05]  /*f2e0*/  @!P0 BRA `(.L_x_302) ;  /* 0x0000000c00608947 */ /* 0x000fea0003800000 */
[----:B------:R-:W0:Y:S01]  /*f2f0*/  S2R R8, SR_CgaCtaId ;  /* 0x0000000000087919 */ /* 0x000e220000008800 */
[----:B------:R-:W-:Y:S01]  /*f300*/  LOP3.LUT P0, RZ, R3, 0x1f, RZ, 0xc0, !PT ;  /* 0x0000001f03ff7812 */ /* 0x000fe2000780c0ff */
[----:B------:R-:W-:Y:S01]  /*f310*/  ULDC UR5, c[0x0][0x658] ;  /* 0x0001960000057ab9 */ /* 0x000fe20000000800 */
[----:B------:R-:W-:Y:S01]  /*f320*/  UMOV UR6, 0xffffffff ;  /* 0xffffffff00067882 */ /* 0x000fe20000000000 */
[----:B------:R-:W-:Y:S01]  /*f330*/  BSSY B0, `(.L_x_302) ;  /* 0x00000d3000007945 */ /* 0x000fe20003800000 */
[----:B------:R-:W-:Y:S01]  /*f340*/  USHF.L.U32 UR6, UR6, UR5, URZ ;  /* 0x0000000506067299 */ /* 0x000fe2000800063f */
[C---:B------:R-:W-:Y:S01]  /*f350*/  ISETP.NE.AND P3, PT, R2.reuse, RZ, PT ;  /* 0x000000ff0200720c */ /* 0x040fe20003f65270 */
[----:B------:R-:W-:Y:S01]  /*f360*/  IMAD.MOV.U32 R11, RZ, RZ, 0x1 ;  /* 0x00000001ff0b7424 */ /* 0x000fe200078e00ff */
[----:B------:R-:W-:Y:S01]  /*f370*/  ISETP.NE.OR P0, PT, R2, RZ, !P0 ;  /* 0x000000ff0200720c */ /* 0x000fe20004705670 */
[----:B------:R-:W-:Y:S01]  /*f380*/  IMAD.MOV.U32 R0, RZ, RZ, 0x1 ;  /* 0x00000001ff007424 */ /* 0x000fe200078e00ff */
[----:B------:R-:W-:Y:S01]  /*f390*/  ULDC UR4, c[0x0][0x600] ;  /* 0x0001800000047ab9 */ /* 0x000fe20000000800 */
[----:B------:R-:W-:Y:S01]  /*f3a0*/  IMAD.MOV.U32 R10, RZ, RZ, RZ ;  /* 0x000000ffff0a7224 */ /* 0x000fe200078e00ff */
[----:B------:R-:W-:Y:S01]  /*f3b0*/  UMOV UR7, 0x1 ;  /* 0x0000000100077882 */ /* 0x000fe20000000000 */
[----:B------:R-:W-:-:S02]  /*f3c0*/  UIADD3 UR26, UR14, 0x1, URZ ;  /* 0x000000010e1a7890 */ /* 0x000fc4000fffe03f */
[----:B------:R-:W-:Y:S02]  /*f3d0*/  ULOP3.LUT UR27, UR15, 0x2, URZ, 0xfc, !UPT ;  /* 0x000000020f1b7892 */ /* 0x000fe4000f8efc3f */
[----:B------:R-:W-:Y:S02]  /*f3e0*/  UIADD3 UR4, UR4, -0x1, URZ ;  /* 0xffffffff04047890 */ /* 0x000fe4000fffe03f */
[----:B------:R-:W-:Y:S02]  /*f3f0*/  USHF.L.U32 UR22, UR7, UR5, URZ ;  /* 0x0000000507167299 */ /* 0x000fe4000800063f */
[----:B------:R-:W-:Y:S01]  /*f400*/  ULOP3.LUT UR21, URZ, UR6, URZ, 0x33, !UPT ;  /* 0x000000063f157292 */ /* 0x000fe2000f8e333f */
[----:B------:R-:W-:Y:S01]  /*f410*/  ULDC.64 UR24, c[0x0][0x198] ;  /* 0x0000660000187ab9 */ /* 0x000fe20000000a00 */
[C---:B0-----:R-:W-:Y:S02]  /*f420*/  IMAD.SHL.U32 R9, R8.reuse, 0x20, RZ ;  /* 0x0000002008097824 */ /* 0x041fe400078e00ff */
[----:B------:R-:W-:-:S03]  /*f430*/  IMAD.SHL.U32 R8, R8, 0x1000, RZ ;  /* 0x0000100008087824 */ /* 0x000fc600078e00ff */
[----:B------:R-:W-:Y:S02]  /*f440*/  LOP3.LUT R9, R9, 0xe0, RZ, 0xc0, !PT ;  /* 0x000000e009097812 */ /* 0x000fe400078ec0ff */
[----:B------:R-:W-:-:S07]  /*f450*/  LOP3.LUT R8, R8, 0x7000, RZ, 0xc0, !PT ;  /* 0x0000700008087812 */ /* 0x000fce00078ec0ff */
.L_x_314:
[----:B------:R-:W-:-:S03]  /*f460*/  UMOV UR5, 0xffffffff ;  /* 0xffffffff00057882 */ /* 0x000fc60000000000 */
[----:B01----:R-:W-:Y:S05]  /*f470*/  BRA.DIV UR5, `(.L_x_303) ;  /* 0x00000012054c7947 */ /* 0x003fea000b800000 */
[----:B------:R-:W-:-:S13]  /*f480*/  ELECT P1, URZ, PT ;  /* 0x00000000003f782f */ /* 0x000fda0003820000 */
.L_x_328:
[----:B------:R-:W0:Y:S01]  /*f490*/  LDC R2, c[0x0][0x28c] ;  /* 0x0000a300ff027b82 */ /* 0x000e220000000800 */
[----:B------:R-:W-:Y:S01]  /*f4a0*/  BSSY B1, `(.L_x_304) ;  /* 0x000003d000017945 */ /* 0x000fe20003800000 */
[----:B0-----:R-:W-:-:S13]  /*f4b0*/  ISETP.LT.OR P1, PT, R2, 0x1, !P1 ;  /* 0x000000010200780c */ /* 0x001fda0004f21670 */
[----:B------:R-:W-:Y:S05]  /*f4c0*/  @P1 BRA `(.L_x_305) ;  /* 0x0000000000e81947 */ /* 0x000fea0003800000 */
[----:B------:R-:W2:Y:S04]  /*f4d0*/  LDL.LU R4, [R1+0x84] ;  /* 0x0000840001047983 */ /* 0x000ea80000300800 */
[----:B------:R-:W3:Y:S01]  /*f4e0*/  LDL.LU R3, [R1+0x88] ;  /* 0x0000880001037983 */ /* 0x000ee20000300800 */
[----:B------:R-:W-:Y:S02]  /*f4f0*/  IMAD.MOV.U32 R14, RZ, RZ, RZ ;  /* 0x000000ffff0e7224 */ /* 0x000fe400078e00ff */
[----:B------:R-:W-:Y:S02]  /*f500*/  IMAD.U32 R15, RZ, RZ, UR26 ;  /* 0x0000001aff0f7e24 */ /* 0x000fe4000f8e00ff */
[----:B------:R-:W-:Y:S02]  /*f510*/  IMAD.MOV.U32 R2, RZ, RZ, R0 ;  /* 0x000000ffff027224 */ /* 0x000fe400078e0000 */
[----:B--2---:R-:W-:-:S02]  /*f520*/  IMAD.SHL.U32 R6, R4, 0x40, RZ ;  /* 0x0000004004067824 */ /* 0x004fc400078e00ff */
[----:B---3--:R-:W-:Y:S02]  /*f530*/  IMAD R7, R3, 0x100, R9 ;  /* 0x0000010003077824 */ /* 0x008fe400078e0209 */
[----:B------:R-:W-:-:S07]  /*f540*/  IMAD.MOV.U32 R3, RZ, RZ, R10 ;  /* 0x000000ffff037224 */ /* 0x000fce00078e000a */
.L_x_309:
[----:B------:R-:W0:Y:S01]  /*f550*/  S2R R5, SR_CgaCtaId ;  /* 0x0000000000057919 */ /* 0x000e220000008800 */
[----:B------:R-:W-:-:S04]  /*f560*/  MOV R4, 0x400 ;  /* 0x0000040000047802 */ /* 0x000fc80000000f00 */
[----:B0-----:R-:W-:Y:S02]  /*f570*/  LEA R12, R5, R4, 0x18 ;  /* 0x00000004050c7211 */ /* 0x001fe400078ec0ff */
[----:B------:R-:W-:Y:S01]  /*f580*/  SHF.L.U32 R4, R2, 0x1f, RZ ;  /* 0x0000001f02047819 */ /* 0x000fe200000006ff */
[----:B------:R-:W0:Y:S02]  /*f590*/  @!P3 LDC R5, c[0x0][0x500] ;  /* 0x00014000ff05bb82 */ /* 0x000e240000000800 */
[----:B------:R-:W-:-:S04]  /*f5a0*/  IMAD R13, R3, 0x8, R12 ;  /* 0x00000008030d7824 */ /* 0x000fc800078e020c */
[----:B------:R-:W1:Y:S02]  /*f5b0*/  SYNCS.PHASECHK.TRANS64.TRYWAIT P1, [R13+URZ+0x28], R4 ;  /* 0x000028040d0075a7 */ /* 0x000e64000802017f */
[----:B-1----:R-:W-:Y:S05]  /*f5c0*/  @!P1 BRA `(.L_x_306) ;  /* 0x0000001000189947 */ /* 0x002fea0003800000 */
.L_x_329:
[----:B------:R-:W-:Y:S01]  /*f5d0*/  UPRMT UR5, UR27, 0x9910, URZ ;  /* 0x000099101b057896 */ /* 0x000fe2000800003f */
[----:B0-----:R0:W-:Y:S03]  /*f5e0*/  @!P3 SYNCS.ARRIVE.TRANS64 RZ, [R13+URZ], R5 ;  /* 0x000000050dffb9a7 */ /* 0x0011e6000800003f */
[----:B------:R-:W-:-:S06]  /*f5f0*/  UISETP.NE.AND UP0, UPT, UR5, 0x2, UPT ;  /* 0x000000020500788c */ /* 0x000fcc000bf05270 */
[----:B------:R-:W-:-:S13]  /*f600*/  PLOP3.LUT P1, PT, PT, PT, UP0, 0x80, 0x0 ;  /* 0x000000000000781c */ /* 0x000fda0003f2f008 */
[----:B0-----:R-:W-:Y:S05]  /*f610*/  @P1 BRA `(.L_x_307) ;  /* 0x0000000000041947 */ /* 0x001fea0003800000 */
[----:B------:R-:W-:Y:S01]  /*f620*/  BPT.TRAP 0x1 ;  /* 0x000000040000795c */ /* 0x000fe20000300000 */
.L_x_307:
[----:B------:R-:W-:Y:S05]  /*f630*/  @P0 BRA `(.L_x_308) ;  /* 0x0000000000040947 */ /* 0x000fea0003800000 */
[----:B------:R-:W-:Y:S01]  /*f640*/  BPT.TRAP 0x1 ;  /* 0x000000040000795c */ /* 0x000fe20000300000 */
.L_x_308:
[----:B------:R-:W2:Y:S01]  /*f650*/  LDL R16, [R1+0x74] ;  /* 0x0000740001107983 */ /* 0x000ea20000100800 */
[C---:B-1----:R-:W-:Y:S01]  /*f660*/  IMAD R4, R3.reuse, 0x2000, R12 ;  /* 0x0000200003047824 */ /* 0x042fe200078e020c */
[----:B------:R-:W-:Y:S01]  /*f670*/  R2UR UR20, R12 ;  /* 0x000000000c1472ca */ /* 0x000fe200000e0000 */
[----:B------:R-:W-:Y:S01]  /*f680*/  IMAD R5, R3, 0x8000, R8 ;  /* 0x0000800003057824 */ /* 0x000fe200078e0208 */
[----:B------:R-:W-:Y:S01]  /*f690*/  R2UR UR9, R13 ;  /* 0x000000000d0972ca */ /* 0x000fe200000e0000 */
[----:B------:R-:W-:Y:S01]  /*f6a0*/  VIADD R15, R15, 0xffffffff ;  /* 0xffffffff0f0f7836 */ /* 0x000fe20000000000 */
[----:B------:R-:W-:Y:S01]  /*f6b0*/  R2UR UR5, R4 ;  /* 0x00000000040572ca */ /* 0x000fe200000e0000 */
[----:B------:R-:W-:Y:S01]  /*f6c0*/  UIADD3 UR6, UP0, UR24, 0xf0, URZ ;  /* 0x000000f018067890 */ /* 0x000fe2000ff1e03f */
[----:B------:R-:W-:Y:S01]  /*f6d0*/  R2UR UR8, R5 ;  /* 0x00000000050872ca */ /* 0x000fe200000e0000 */
[----:B------:R-:W-:Y:S01]  /*f6e0*/  UIADD3 UR28, UP1, UR24, 0x1f0, URZ ;  /* 0x000001f0181c7890 */ /* 0x000fe2000ff3e03f */
[----:B------:R-:W-:Y:S01]  /*f6f0*/  R2UR UR11, R6 ;  /* 0x00000000060b72ca */ /* 0x000fe200000e0000 */
[----:B------:R-:W-:Y:S01]  /*f700*/  UIADD3.X UR7, URZ, UR25, URZ, UP0, !UPT ;  /* 0x000000193f077290 */ /* 0x000fe200087fe43f */
[C---:B------:R-:W-:Y:S01]  /*f710*/  R2UR UR10, R14.reuse ;  /* 0x000000000e0a72ca */ /* 0x040fe200000e0000 */
[----:B------:R-:W-:Y:S01]  /*f720*/  VIADD R3, R3, 0x1 ;  /* 0x0000000103037836 */ /* 0x000fe20000000000 */
[----:B------:R-:W-:Y:S01]  /*f730*/  R2UR UR23, R7 ;  /* 0x00000000071772ca */ /* 0x000fe200000e0000 */
[----:B------:R-:W-:Y:S01]  /*f740*/  UIADD3.X UR29, URZ, UR25, URZ, UP1, !UPT ;  /* 0x000000193f1d7290 */ /* 0x000fe20008ffe43f */
[----:B------:R-:W-:Y:S01]  /*f750*/  ISETP.GT.AND P4, PT, R15, 0x1, PT ;  /* 0x000000010f00780c */ /* 0x000fe20003f84270 */
[----:B------:R-:W-:Y:S01]  /*f760*/  UMOV UR18, 0x0 ;  /* 0x0000000000127882 */ /* 0x000fe20000000000 */
[----:B------:R-:W-:Y:S01]  /*f770*/  UMOV UR19, 0x10000000 ;  /* 0x1000000000137882 */ /* 0x000fe20000000000 */
[----:B------:R-:W-:Y:S01]  /*f780*/  UIADD3 UR5, UR5, 0x180, URZ ;  /* 0x0000018005057890 */ /* 0x000fe2000fffe03f */
[----:B------:R-:W-:Y:S01]  /*f790*/  ISETP.NE.AND P1, PT, R3, 0x5, PT ;  /* 0x000000050300780c */ /* 0x000fe20003f25270 */
[----:B------:R-:W-:Y:S01]  /*f7a0*/  UIADD3 UR20, UR20, 0xa180, UR8 ;  /* 0x0000a18014147890 */ /* 0x000fe2000fffe008 */
[----:B------:R-:W-:Y:S01]  /*f7b0*/  VIADD R14, R14, 0x80 ;  /* 0x000000800e0e7836 */ /* 0x000fe20000000000 */
[----:B------:R-:W-:Y:S01]  /*f7c0*/  UMOV UR30, 0xff0000 ;  /* 0x00ff0000001e7882 */ /* 0x000fe20000000000 */
[----:B------:R-:W-:-:S02]  /*f7d0*/  SEL R5, RZ, 0x1, P1 ;  /* 0x00000001ff057807 */ /* 0x000fc40000800000 */
[----:B------:R-:W-:Y:S01]  /*f7e0*/  UMOV UR8, UR5 ;  /* 0x0000000500087c82 */ /* 0x000fe20008000000 */
[----:B------:R-:W-:Y:S02]  /*f7f0*/  SEL R3, R3, RZ, P1 ;  /* 0x000000ff03037207 */ /* 0x000fe40000800000 */
[----:B------:R-:W-:Y:S02]  /*f800*/  LOP3.LUT R2, R2, R5, RZ, 0x3c, !PT ;  /* 0x0000000502027212 */ /* 0x000fe400078e3cff */
[----:B--2---:R-:W-:-:S13]  /*f810*/  R2UR UR12, R16 ;  /* 0x00000000100c72ca */ /* 0x004fda00000e0000 */
[----:B------:R0:W-:Y:S02]  /*f820*/  UTMALDG.3D [UR8], [UR6], desc[UR18] ;  /* 0x00001208060075b4 */ /* 0x0001e40008011000 */
[----:B0-----:R-:W-:Y:S01]  /*f830*/  UMOV UR11, UR23 ;  /* 0x00000017000b7c82 */ /* 0x001fe20008000000 */
[----:B------:R-:W-:Y:S02]  /*f840*/  UMOV UR8, UR20 ;  /* 0x0000001400087c82 */ /* 0x000fe40008000000 */
[----:B------:R0:W-:Y:S02]  /*f850*/  UTMALDG.3D.MULTICAST [UR8], [UR28], UR30, desc[UR18] ;  /* 0x000012081c0073b4 */ /* 0x0001e4000801181e */
[----:B0-----:R-:W-:Y:S05]  /*f860*/  @P4 BRA `(.L_x_309) ;  /* 0xfffffffc00384947 */ /* 0x001fea000383ffff */
.L_x_305:
[----:B------:R-:W-:Y:S05]  /*f870*/  BSYNC B1 ;  /* 0x0000000000017941 */ /* 0x000fea0003800000 */
.L_x_304:
[----:B------:R-:W2:Y:S01]  /*f880*/  LDL.LU R17, [R1+0x7c] ;  /* 0x00007c0001117983 */ /* 0x000ea20000300800 */
[----:B------:R-:W-:Y:S01]  /*f890*/  LOP3.LUT P5, RZ, R11, 0xff, RZ, 0xc0, !PT ;  /* 0x000000ff0bff7812 */ /* 0x000fe200078ac0ff */
[----:B------:R-:W-:Y:S01]  /*f8a0*/  VIADD R10, R10, UR14 ;  /* 0x0000000e0a0a7c36 */ /* 0x000fe20008000000 */
[----:B------:R-:W-:Y:S01]  /*f8b0*/  UISETP.GE.U32.AND UP0, UPT, UR14, 0x5, UPT ;  /* 0x000000050e00788c */ /* 0x000fe2000bf06070 */
[----:B------:R-:W3:Y:S01]  /*f8c0*/  LDL.LU R16, [R1+0x80] ;  /* 0x0000800001107983 */ /* 0x000ee20000300800 */
[----:B------:R-:W-:Y:S01]  /*f8d0*/  IMAD.U32 R5, RZ, RZ, UR14 ;  /* 0x0000000eff057e24 */ /* 0x000fe2000f8e00ff */
[----:B------:R-:W-:Y:S01]  /*f8e0*/  ULDC.64 UR6, c[0x0][0x650] ;  /* 0x0001940000067ab9 */ /* 0x000fe20000000a00 */
[----:B------:R-:W-:Y:S01]  /*f8f0*/  ISETP.GT.U32.AND P1, PT, R10, 0x4, PT ;  /* 0x000000040a00780c */ /* 0x000fe20003f24070 */
[----:B------:R-:W-:Y:S01]  /*f900*/  BSSY B1, `(.L_x_310) ;  /* 0x0000073000017945 */ /* 0x000fe20003800000 */
[----:B------:R-:W-:Y:S02]  /*f910*/  PLOP3.LUT P4, PT, PT, PT, UP0, 0x80, 0x0 ;  /* 0x000000000000781c */ /* 0x000fe40003f8f008 */
[----:B------:R-:W-:-:S02]  /*f920*/  ISETP.LT.U32.AND P1, PT, R5, 0x5, P1 ;  /* 0x000000050500780c */ /* 0x000fc40000f21070 */
[----:B------:R-:W-:Y:S01]  /*f930*/  PRMT R11, RZ, 0x7610, R11 ;  /* 0x00007610ff0b7816 */ /* 0x000fe2000000000b */
[----:B------:R-:W0:Y:S01]  /*f940*/  @P5 S2R R3, SR_CgaCtaId ;  /* 0x0000000000035919 */ /* 0x000e220000008800 */
[----:B------:R-:W-:-:S04]  /*f950*/  @P5 MOV R2, 0x400 ;  /* 0x0000040000025802 */ /* 0x000fc80000000f00 */
[----:B0-----:R-:W-:Y:S01]  /*f960*/  @P5 LEA R4, R3, R2, 0x18 ;  /* 0x0000000203045211 */ /* 0x001fe200078ec0ff */
[----:B------:R-:W-:-:S03]  /*f970*/  IMAD.WIDE.U32 R2, R10, -0x33333333, RZ ;  /* 0xcccccccd0a027825 */ /* 0x000fc600078e00ff */
[----:B------:R0:W-:Y:S02]  /*f980*/  @P5 SYNCS.ARRIVE.TRANS64.A1T0 RZ, [R4+URZ+0x88], RZ ;  /* 0x000088ff04ff59a7 */ /* 0x0001e4000810003f */
[----:B------:R-:W-:Y:S02]  /*f990*/  SHF.R.U32.HI R5, RZ, 0x2, R3 ;  /* 0x00000002ff057819 */ /* 0x000fe40000011603 */
[----:B------:R-:W-:Y:S02]  /*f9a0*/  SEL R3, RZ, 0x1, !P1 ;  /* 0x00000001ff037807 */ /* 0x000fe40004800000 */
[----:B------:R-:W-:Y:S01]  /*f9b0*/  PRMT R2, RZ, 0x7610, R2 ;  /* 0x00007610ff027816 */ /* 0x000fe20000000002 */
[----:B------:R-:W-:Y:S01]  /*f9c0*/  IMAD R10, R5, -0x5, R10 ;  /* 0xfffffffb050a7824 */ /* 0x000fe200078e020a */
[----:B------:R-:W-:Y:S01]  /*f9d0*/  LOP3.LUT R0, R0, R3, RZ, 0x3c, !PT ;  /* 0x0000000300007212 */ /* 0x000fe200078e3cff */
[----:B0-----:R-:W-:Y:S02]  /*f9e0*/  IMAD.MOV.U32 R4, RZ, RZ, -0x1 ;  /* 0xffffffffff047424 */ /* 0x001fe400078e00ff */
[----:B------:R-:W-:Y:S01]  /*f9f0*/  IMAD.MOV.U32 R3, RZ, RZ, -0x1 ;  /* 0xffffffffff037424 */ /* 0x000fe200078e00ff */
[----:B------:R-:W-:Y:S01]  /*fa00*/  @P4 LOP3.LUT R0, R0, 0x1, R5, 0x78, !PT ;  /* 0x0000000100004812 */ /* 0x000fe200078e7805 */
[----:B------:R-:W-:Y:S01]  /*fa10*/  IMAD.MOV.U32 R5, RZ, RZ, -0x1 ;  /* 0xffffffffff057424 */ /* 0x000fe200078e00ff */
[----:B---3--:R-:W-:-:S04]  /*fa20*/  IADD3 R16, P5, R16, UR16, RZ ;  /* 0x0000001010107c10 */ /* 0x008fc8000ffbe0ff */
[----:B--2---:R-:W-:Y:S01]  /*fa30*/  IADD3.X R17, R17, UR13, RZ, P5, !PT ;  /* 0x0000000d11117c10 */ /* 0x004fe2000affe4ff */
[----:B------:R0:W-:Y:S01]  /*fa40*/  STL [R1+0x80], R16 ;  /* 0x0000801001007387 */ /* 0x0001e20000100800 */
[----:B------:R-:W-:-:S03]  /*fa50*/  ISETP.GE.U32.AND P1, PT, R16, UR6, PT ;  /* 0x0000000610007c0c */ /* 0x000fc6000bf26070 */
[----:B------:R0:W-:Y:S01]  /*fa60*/  STL [R1+0x7c], R17 ;  /* 0x00007c1101007387 */ /* 0x0001e20000100800 */
[----:B------:R-:W-:-:S03]  /*fa70*/  ISETP.GE.U32.AND.EX P1, PT, R17, UR7, PT, P1 ;  /* 0x0000000711007c0c */ /* 0x000fc6000bf26110 */
[----:B------:R0:W-:Y:S04]  /*fa80*/  STL [R1+0x84], R5 ;  /* 0x0000840501007387 */ /* 0x0001e80000100800 */
[----:B------:R0:W-:Y:S04]  /*fa90*/  STL [R1+0x88], R4 ;  /* 0x0000880401007387 */ /* 0x0001e80000100800 */
[----:B------:R0:W-:Y:S02]  /*faa0*/  STL [R1+0x74], R3 ;  /* 0x0000740301007387 */ /* 0x0001e40000100800 */
[----:B------:R-:W-:Y:S05]  /*fab0*/  @P1 BRA `(.L_x_311) ;  /* 0x00000004005c1947 */ /* 0x000fea0003800000 */
[----:B------:R-:W-:Y:S01]  /*fac0*/  ULDC.64 UR6, c[0x0][0x628] ;  /* 0x00018a0000067ab9 */ /* 0x000fe20000000a00 */
[----:B------:R-:W1:Y:S01]  /*fad0*/  S2R R13, SR_CTAID.X ;  /* 0x00000000000d7919 */ /* 0x000e620000002500 */
[----:B------:R-:W-:Y:S01]  /*fae0*/  ISETP.NE.U32.AND P1, PT, RZ, UR6, PT ;  /* 0x00000006ff007c0c */ /* 0x000fe2000bf25070 */
[----:B------:R-:W-:Y:S01]  /*faf0*/  ULDC UR8, c[0x0][0x630] ;  /* 0x00018c0000087ab9 */ /* 0x000fe20000000800 */
[----:B------:R-:W-:Y:S01]  /*fb00*/  IMAD.MOV.U32 R2, RZ, RZ, R16 ;  /* 0x000000ffff027224 */ /* 0x000fe200078e0010 */
[----:B------:R-:W2:Y:S01]  /*fb10*/  S2R R12, SR_CTAID.Y ;  /* 0x00000000000c7919 */ /* 0x000ea20000002600 */
[----:B------:R-:W-:Y:S01]  /*fb20*/  ISETP.NE.AND.EX P1, PT, RZ, UR7, PT, P1 ;  /* 0x00000007ff007c0c */ /* 0x000fe2000bf25310 */
[----:B0-----:R-:W-:-:S12]  /*fb30*/  IMAD.MOV.U32 R3, RZ, RZ, R17 ;  /* 0x000000ffff037224 */ /* 0x001fd800078e0011 */
[----:B------:R-:W-:Y:S05]  /*fb40*/  @!P1 BRA `(.L_x_312) ;  /* 0x0000000000289947 */ /* 0x000fea0003800000 */
[----:B------:R-:W-:Y:S02]  /*fb50*/  ULDC UR5, c[0x0][0x634] ;  /* 0x00018d0000057ab9 */ /* 0x000fe40000000800 */
[----:B------:R-:W-:-:S05]  /*fb60*/  IADD3 R7, P1, R16, UR5, RZ ;  /* 0x0000000510077c10 */ /* 0x000fca000ff3e0ff */
[----:B------:R-:W-:-:S04]  /*fb70*/  IMAD.X R15, RZ, RZ, R17, P1 ;  /* 0x000000ffff0f7224 */ /* 0x000fc800008e0611 */
[----:B------:R-:W-:-:S04]  /*fb80*/  IMAD.WIDE.U32 R4, R15, UR6, RZ ;  /* 0x000000060f047c25 */ /* 0x000fc8000f8e00ff */
[----:B------:R-:W-:-:S04]  /*fb90*/  IMAD.WIDE.U32 R4, P1, R7, UR7, R4 ;  /* 0x0000000707047c25 */ /* 0x000fc8000f820004 */
[----:B------:R-:W-:-:S04]  /*fba0*/  IMAD.WIDE.U32 R6, R7, UR6, RZ ;  /* 0x0000000607067c25 */ /* 0x000fc8000f8e00ff */
[----:B------:R-:W-:Y:S01]  /*fbb0*/  IMAD.X R3, RZ, RZ, RZ, P1 ;  /* 0x000000ffff037224 */ /* 0x000fe200008e06ff */
[----:B------:R-:W-:Y:S01]  /*fbc0*/  IADD3 RZ, P1, R7, R4, RZ ;  /* 0x0000000407ff7210 */ /* 0x000fe20007f3e0ff */
[----:B------:R-:W-:-:S04]  /*fbd0*/  IMAD.MOV.U32 R2, RZ, RZ, R5 ;  /* 0x000000ffff027224 */ /* 0x000fc800078e0005 */
[----:B------:R-:W-:-:S08]  /*fbe0*/  IMAD.WIDE.U32.X R2, R15, UR7, R2, P1 ;  /* 0x000000070f027c25 */ /* 0x000fd000088e0402 */
.L_x_312:
[--C-:B------:R-:W-:Y:S01]  /*fbf0*/  SHF.R.U64 R6, R2, UR8, R3.reuse ;  /* 0x0000000802067c19 */ /* 0x100fe20008001203 */
[----:B------:R-:W-:Y:S01]  /*fc00*/  ULDC.64 UR6, c[0x0][0x620] ;  /* 0x0001880000067ab9 */ /* 0x000fe20000000a00 */
[----:B------:R-:W-:Y:S01]  /*fc10*/  SHF.R.U32.HI R2, RZ, UR8, R3 ;  /* 0x00000008ff027c19 */ /* 0x000fe20008011603 */
[----:B------:R-:W-:Y:S01]  /*fc20*/  IMAD.MOV.U32 R3, RZ, RZ, R17 ;  /* 0x000000ffff037224 */ /* 0x000fe200078e0011 */
[----:B------:R-:W-:Y:S01]  /*fc30*/  IADD3 R5, P1, RZ, -R6, RZ ;  /* 0x80000006ff057210 */ /* 0x000fe20007f3e0ff */
[----:B------:R-:W-:Y:S01]  /*fc40*/  ULDC UR5, c[0x0][0x150] ;  /* 0x0000540000057ab9 */ /* 0x000fe20000000800 */
[----:B-1----:R-:W-:Y:S01]  /*fc50*/  I2FP.F32.U32 R7, R13 ;  /* 0x0000000d00077245 */ /* 0x002fe20000201000 */
[----:B------:R-:W0:Y:S01]  /*fc60*/  LDC R18, c[0x0][0x144] ;  /* 0x00005100ff127b82 */ /* 0x000e220000000800 */
[----:B------:R-:W-:Y:S01]  /*fc70*/  ULDC.64 UR8, c[0x0][0x640] ;  /* 0x0001900000087ab9 */ /* 0x000fe20000000a00 */
[----:B------:R-:W-:Y:S01]  /*fc80*/  IMAD.X R2, RZ, RZ, ~R2, P1 ;  /* 0x000000ffff027224 */ /* 0x000fe200008e0e02 */
[----:B------:R-:W-:-:S03]  /*fc90*/  ISETP.NE.U32.AND P1, PT, RZ, UR8, PT ;  /* 0x00000008ff007c0c */ /* 0x000fc6000bf25070 */
[----:B------:R-:W-:Y:S01]  /*fca0*/  IMAD R4, R2, UR6, RZ ;  /* 0x0000000602047c24 */ /* 0x000fe2000f8e02ff */
[----:B------:R-:W-:Y:S01]  /*fcb0*/  ISETP.NE.AND.EX P1, PT, RZ, UR9, PT, P1 ;  /* 0x00000009ff007c0c */ /* 0x000fe2000bf25310 */
[----:B------:R-:W-:Y:S01]  /*fcc0*/  IMAD.MOV.U32 R2, RZ, RZ, R16 ;  /* 0x000000ffff027224 */ /* 0x000fe200078e0010 */
[----:B------:R-:W1:Y:S03]  /*fcd0*/  LDC R15, c[0x0][0x148] ;  /* 0x00005200ff0f7b82 */ /* 0x000e660000000800 */
[----:B------:R-:W-:Y:S01]  /*fce0*/  IMAD.WIDE.U32 R2, R5, UR6, R2 ;  /* 0x0000000605027c25 */ /* 0x000fe2000f8e0002 */
[----:B------:R-:W-:-:S03]  /*fcf0*/  ULDC UR6, c[0x0][0x154] ;  /* 0x0000550000067ab9 */ /* 0x000fc60000000800 */
[----:B------:R-:W-:Y:S02]  /*fd00*/  IMAD R5, R5, UR7, R4 ;  /* 0x0000000705057c24 */ /* 0x000fe4000f8e0204 */
[----:B------:R-:W-:Y:S01]  /*fd10*/  FMUL R4, R7, UR5 ;  /* 0x0000000507047c20 */ /* 0x000fe20008400000 */
[----:B------:R-:W-:Y:S01]  /*fd20*/  ULDC UR5, c[0x0][0x618] ;  /* 0x0001860000057ab9 */ /* 0x000fe20000000800 */
[----:B------:R-:W-:Y:S01]  /*fd30*/  ULDC UR7, c[0x0][0x608] ;  /* 0x0001820000077ab9 */ /* 0x000fe20000000800 */
[----:B------:R-:W-:-:S03]  /*fd40*/  IMAD.IADD R3, R3, 0x1, R5 ;  /* 0x0000000103037824 */ /* 0x000fc600078e0205 */
[----:B------:R-:W3:Y:S02]  /*fd50*/  F2I.U32.TRUNC.NTZ R4, R4 ;  /* 0x0000000400047305 */ /* 0x000ee4000020f000 */
[----:B------:R-:W-:Y:S02]  /*fd60*/  SHF.R.U64 R7, R2, UR5, R3 ;  /* 0x0000000502077c19 */ /* 0x000fe40008001203 */
[----:B--2---:R-:W-:-:S05]  /*fd70*/  I2FP.F32.U32 R2, R12 ;  /* 0x0000000c00027245 */ /* 0x004fca0000201000 */
[----:B------:R-:W-:Y:S01]  /*fd80*/  FMUL R5, R2, UR6 ;  /* 0x0000000602057c20 */ /* 0x000fe20008400000 */
[----:B------:R-:W-:Y:S01]  /*fd90*/  SHF.R.U32.HI R2, RZ, UR5, R3 ;  /* 0x00000005ff027c19 */ /* 0x000fe20008011603 */
[----:B------:R-:W-:Y:S02]  /*fda0*/  ULDC UR5, c[0x0][0x658] ;  /* 0x0001960000057ab9 */ /* 0x000fe40000000800 */
[----:B------:R2:W4:Y:S01]  /*fdb0*/  F2I.U32.TRUNC.NTZ R17, R5 ;  /* 0x0000000500117305 */ /* 0x000522000020f000 */
[--C-:B------:R-:W-:Y:S02]  /*fdc0*/  SHF.R.U64 R16, R7, UR7, R2.reuse ;  /* 0x0000000707107c19 */ /* 0x100fe40008001202 */
[----:B------:R-:W-:Y:S01]  /*fdd0*/  SHF.R.U32.HI R3, RZ, UR7, R2 ;  /* 0x00000007ff037c19 */ /* 0x000fe20008011602 */
[----:B---3--:R-:W-:-:S03]  /*fde0*/  IMAD.MOV R2, RZ, RZ, -R4 ;  /* 0x000000ffff027224 */ /* 0x008fc600078e0a04 */
[----:B------:R-:W-:Y:S01]  /*fdf0*/  SHF.R.U64 R14, R16, UR5, R3 ;  /* 0x00000005100e7c19 */ /* 0x000fe20008001203 */
[----:B0-----:R-:W-:Y:S01]  /*fe00*/  IMAD R18, R18, R2, R13 ;  /* 0x0000000212127224 */ /* 0x001fe200078e020d */
[----:B------:R-:W-:-:S03]  /*fe10*/  SHF.R.U32.HI R4, RZ, UR5, R3 ;  /* 0x00000005ff047c19 */ /* 0x000fc60008011603 */
[----:B------:R-:W-:Y:S02]  /*fe20*/  IMAD.MOV.U32 R2, RZ, RZ, R14 ;  /* 0x000000ffff027224 */ /* 0x000fe400078e000e */
[----:B------:R-:W-:Y:S01]  /*fe30*/  IMAD.MOV.U32 R3, RZ, RZ, R4 ;  /* 0x000000ffff037224 */ /* 0x000fe200078e0004 */
[----:B--2-4-:R-:W-:Y:S06]  /*fe40*/  @!P1 BRA `(.L_x_313) ;  /* 0x0000000000289947 */ /* 0x014fec0003800000 */
[----:B------:R-:W-:Y:S02]  /*fe50*/  ULDC UR5, c[0x0][0x64c] ;  /* 0x0001930000057ab9 */ /* 0x000fe40000000800 */
[----:B------:R-:W-:-:S05]  /*fe60*/  IADD3 R3, P1, R14, UR5, RZ ;  /* 0x000000050e037c10 */ /* 0x000fca000ff3e0ff */
[----:B------:R-:W-:-:S04]  /*fe70*/  IMAD.X R13, RZ, RZ, R4, P1 ;  /* 0x000000ffff0d7224 */ /* 0x000fc800008e0604 */
[----:B------:R-:W-:-:S04]  /*fe80*/  IMAD.WIDE.U32 R4, R13, UR8, RZ ;  /* 0x000000080d047c25 */ /* 0x000fc8000f8e00ff */
[----:B------:R-:W-:-:S04]  /*fe90*/  IMAD.WIDE.U32 R4, P1, R3, UR9, R4 ;  /* 0x0000000903047c25 */ /* 0x000fc8000f820004 */
[----:B------:R-:W-:-:S04]  /*fea0*/  IMAD.WIDE.U32 R2, R3, UR8, RZ ;  /* 0x0000000803027c25 */ /* 0x000fc8000f8e00ff */
[----:B------:R-:W-:Y:S01]  /*feb0*/  IMAD.MOV.U32 R2, RZ, RZ, R5 ;  /* 0x000000ffff027224 */ /* 0x000fe200078e0005 */
[----:B------:R-:W-:Y:S01]  /*fec0*/  IADD3 RZ, P4, R3, R4, RZ ;  /* 0x0000000403ff7210 */ /* 0x000fe20007f9e0ff */
[----:B------:R-:W-:-:S04]  /*fed0*/  IMAD.X R3, RZ, RZ, RZ, P1 ;  /* 0x000000ffff037224 */ /* 0x000fc800008e06ff */
[----:B------:R-:W-:-:S08]  /*fee0*/  IMAD.WIDE.U32.X R2, R13, UR9, R2, P4 ;  /* 0x000000090d027c25 */ /* 0x000fd0000a0e0402 */
.L_x_313:
[----:B------:R-:W-:Y:S01]  /*fef0*/  ULDC UR5, c[0x0][0x648] ;  /* 0x0001920000057ab9 */ /* 0x000fe20000000800 */
[----:B------:R-:W-:Y:S01]  /*ff00*/  LOP3.LUT R16, R16, UR21, RZ, 0xc0, !PT ;  /* 0x0000001510107c12 */ /* 0x000fe2000f8ec0ff */
[----:B------:R-:W-:Y:S01]  /*ff10*/  IMAD.MOV R17, RZ, RZ, -R17 ;  /* 0x000000ffff117224 */ /* 0x000fe200078e0a11 */
[----:B------:R-:W-:Y:S01]  /*ff20*/  SHF.R.U64 R3, R2, UR5, R3 ;  /* 0x0000000502037c19 */ /* 0x000fe20008001203 */
[----:B------:R-:W-:Y:S01]  /*ff30*/  ULDC UR5, c[0x0][0x638] ;  /* 0x00018e0000057ab9 */ /* 0x000fe20000000800 */
[----:B------:R-:W-:Y:S01]  /*ff40*/  LOP3.LUT R7, R7, UR4, RZ, 0xc0, !PT ;  /* 0x0000000407077c12 */ /* 0x000fe2000f8ec0ff */
[----:B-1----:R-:W-:Y:S01]  /*ff50*/  @P2 IMAD R18, R15, R17, R12 ;  /* 0x000000110f122224 */ /* 0x002fe200078e020c */
[----:B------:R-:W-:Y:S01]  /*ff60*/  ULDC UR6, c[0x0][0x610] ;  /* 0x0001840000067ab9 */ /* 0x000fe20000000800 */
[----:B------:R-:W-:Y:S02]  /*ff70*/  IMAD.MOV R5, RZ, RZ, -R3 ;  /* 0x000000ffff057224 */ /* 0x000fe400078e0a03 */
[----:B------:R-:W-:-:S02]  /*ff80*/  IMAD R3, R3, UR22, R16 ;  /* 0x0000001603037c24 */ /* 0x000fc4000f8e0210 */
[----:B------:R-:W-:Y:S01]  /*ff90*/  IMAD R14, R5, UR5, R14 ;  /* 0x00000005050e7c24 */ /* 0x000fe2000f8e020e */
[----:B------:R-:W-:Y:S01]  /*ffa0*/  ULDC UR5, c[0x0][0x600] ;  /* 0x0001800000057ab9 */ /* 0x000fe20000000800 */
[----:B------:R-:W-:Y:S02]  /*ffb0*/  IMAD R3, R3, UR6, R18 ;  /* 0x0000000603037c24 */ /* 0x000fe4000f8e0212 */
[----:B------:R-:W-:Y:S02]  /*ffc0*/  IMAD R14, R14, UR5, R7 ;  /* 0x000000050e0e7c24 */ /* 0x000fe4000f8e0207 */
[----:B------:R-:W-:-:S03]  /*ffd0*/  IMAD.MOV.U32 R2, RZ, RZ, 0x1 ;  /* 0x00000001ff027424 */ /* 0x000fc600078e00ff */
[----:B------:R-:W-:Y:S02]  /*ffe0*/  SEL R4, R14, R3, !P2 ;  /* 0x000000030e047207 */ /* 0x000fe40005000000 */
[----:B------:R-:W-:-:S03]  /*fff0*/  SEL R3, R3, R14, !P2 ;  /* 0x0000000e03037207 */ /* 0x000fc60005000000 */
[----:B------:R1:W-:Y:S04]  /*10000*/  STL [R1+0x88], R4 ;  /* 0x0000880401007387 */ /* 0x0003e80000100800 */
[----:B------:R1:W-:Y:S04]  /*10010*/  STL [R1+0x74], R6 ;  /* 0x0000740601007387 */ /* 0x0003e80000100800 */
[----:B------:R1:W-:Y:S02]  /*10020*/  STL [R1+0x84], R3 ;  /* 0x0000840301007387 */ /* 0x0003e40000100800 */
.L_x_311:
[----:B------:R-:W-:Y:S05]  /*10030*/  BSYNC B1 ;  /* 0x0000000000017941 */ /* 0x000fea0003800000 */
.L_x_310:
[----:B------:R-:W-:-:S13]  /*10040*/  LOP3.LUT P1, RZ, R2, 0xff, RZ, 0xc0, !PT ;  /* 0x000000ff02ff7812 */ /* 0x000fda000782c0ff */
[----:B------:R-:W-:Y:S05]  /*10050*/  @P1 BRA `(.L_x_314) ;  /* 0xfffffff400001947 */ /* 0x000fea000383ffff */
[----:B------:R-:W-:Y:S05]  /*10060*/  BSYNC B0 ;  /* 0x0000000000007941 */ /* 0x000fea0003800000 */
.L_x_302:
[----:B------:R-:W-:-:S03]  /*10070*/  UMOV UR5, 0xffffffff ;  /* 0xffffffff00057882 */ /* 0x000fc60000000000 */
[----:B------:R-:W-:Y:S05]  /*10080*/  BRA.DIV UR5, `(.L_x_315) ;  /* 0x00000006057c7947 */ /* 0x000fea000b800000 */
[----:B------:R-:W-:-:S13]  /*10090*/  ELECT P0, URZ, PT ;  /* 0x00000000003f782f */ /* 0x000fda0003800000 */
.L_x_332:
[----:B------:R-:W-:Y:S04]  /*100a0*/  BSSY B0, `(.L_x_316) ;  /* 0x0000035000007945 */ /* 0x000fe80003800000 */
[----:B------:R-:W-:Y:S05]  /*100b0*/  @!P0 BRA `(.L_x_317) ;  /* 0x0000000000cc8947 */ /* 0x000fea0003800000 */
[----:B------:R-:W-:-:S04]  /*100c0*/  ULOP3.LUT UR5, UR15, 0x2, URZ, 0xfc, !UPT ;  /* 0x000000020f057892 */ /* 0x000fc8000f8efc3f */
[----:B------:R-:W-:-:S06]  /*100d0*/  UISETP.NE.AND UP0, UPT, UR5, 0x3, UPT ;  /* 0x000000030500788c */ /* 0x000fcc000bf05270 */
[----:B------:R-:W-:-:S13]  /*100e0*/  PLOP3.LUT P0, PT, PT, PT, UP0, 0x80, 0x0 ;  /* 0x000000000000781c */ /* 0x000fda0003f0f008 */
[----:B------:R-:W-:Y:S05]  /*100f0*/  @!P0 BRA `(.L_x_318) ;  /* 0x0000000000048947 */ /* 0x000fea0003800000 */
[----:B------:R-:W-:Y:S01]  /*10100*/  BPT.TRAP 0x1 ;  /* 0x000000040000795c */ /* 0x000fe20000300000 */
.L_x_318:
[----:B01----:R-:W0:Y:S01]  /*10110*/  S2R R3, SR_CgaCtaId ;  /* 0x0000000000037919 */ /* 0x003e220000008800 */
[----:B------:R-:W-:-:S04]  /*10120*/  MOV R2, 0x400 ;  /* 0x0000040000027802 */ /* 0x000fc80000000f00 */
[----:B0-----:R-:W-:Y:S02]  /*10130*/  LEA R3, R3, R2, 0x18 ;  /* 0x0000000203037211 */ /* 0x001fe400078ec0ff */
[----:B------:R-:W-:-:S03]  /*10140*/  SHF.L.U32 R2, R0, 0x1f, RZ ;  /* 0x0000001f00027819 */ /* 0x000fc600000006ff */
[----:B------:R-:W-:-:S04]  /*10150*/  VIADD R3, R3, 0x28 ;  /* 0x0000002803037836 */ /* 0x000fc80000000000 */
[C---:B------:R-:W-:Y:S02]  /*10160*/  IMAD R7, R10.reuse, 0x8, R3 ;  /* 0x000000080a077824 */ /* 0x040fe400078e0203 */
[----:B------:R-:W-:Y:S02]  /*10170*/  VIADD R10, R10, 0x1 ;  /* 0x000000010a0a7836 */ /* 0x000fe40000000000 */
[----:B------:R-:W0:Y:S03]  /*10180*/  SYNCS.PHASECHK.TRANS64.TRYWAIT P0, [R7+URZ], R2 ;  /* 0x00000002070075a7 */ /* 0x000e26000800017f */
[----:B------:R-:W-:-:S04]  /*10190*/  ISETP.NE.AND P1, PT, R10, 0x5, PT ;  /* 0x000000050a00780c */ /* 0x000fc80003f25270 */
[----:B------:R-:W-:Y:S02]  /*101a0*/  SEL R5, RZ, 0x1, P1 ;  /* 0x00000001ff057807 */ /* 0x000fe40000800000 */
[----:B------:R-:W-:Y:S02]  /*101b0*/  SEL R10, R10, RZ, P1 ;  /* 0x000000ff0a0a7207 */ /* 0x000fe40000800000 */
[----:B------:R-:W-:-:S03]  /*101c0*/  LOP3.LUT R5, R0, R5, RZ, 0x3c, !PT ;  /* 0x0000000500057212 */ /* 0x000fc600078e3cff */
[----:B------:R-:W-:Y:S01]  /*101d0*/  IMAD R9, R10, 0x8, R3 ;  /* 0x000000080a097824 */ /* 0x000fe200078e0203 */
[----:B------:R-:W-:Y:S01]  /*101e0*/  SHF.L.U32 R4, R5, 0x1f, RZ ;  /* 0x0000001f05047819 */ /* 0x000fe200000006ff */
[----:B0-----:R-:W-:Y:S06]  /*101f0*/  @!P0 BRA `(.L_x_319) ;  /* 0x0000000400448947 */ /* 0x001fec0003800000 */
.L_x_333:
[----:B------:R-:W1:Y:S01]  /*10200*/  SYNCS.PHASECHK.TRANS64.TRYWAIT P0, [R9+URZ], R4 ;  /* 0x00000004090075a7 */ /* 0x000e62000800017f */
[----:B------:R-:W-:-:S05]  /*10210*/  VIADD R0, R10, 0x1 ;  /* 0x000000010a007836 */ /* 0x000fca0000000000 */
[----:B------:R-:W-:-:S04]  /*10220*/  ISETP.NE.AND P1, PT, R0, 0x5, PT ;  /* 0x000000050000780c */ /* 0x000fc80003f25270 */
[----:B0-----:R-:W-:Y:S02]  /*10230*/  SEL R2, RZ, 0x1, P1 ;  /* 0x00000001ff027807 */ /* 0x001fe40000800000 */
[----:B------:R-:W-:Y:S02]  /*10240*/  SEL R0, R0, RZ, P1 ;  /* 0x000000ff00007207 */ /* 0x000fe40000800000 */
[----:B------:R-:W-:-:S03]  /*10250*/  LOP3.LUT R7, R5, R2, RZ, 0x3c, !PT ;  /* 0x0000000205077212 */ /* 0x000fc600078e3cff */
[----:B------:R-:W-:Y:S01]  /*10260*/  IMAD R6, R0, 0x8, R3 ;  /* 0x0000000800067824 */ /* 0x000fe200078e0203 */
[----:B------:R-:W-:Y:S01]  /*10270*/  SHF.L.U32 R5, R7, 0x1f, RZ ;  /* 0x0000001f07057819 */ /* 0x000fe200000006ff */
[----:B-1----:R-:W-:Y:S06]  /*10280*/  @!P0 BRA `(.L_x_320) ;  /* 0x0000000400348947 */ /* 0x002fec0003800000 */
.L_x_334:
[----:B------:R-:W1:Y:S01]  /*10290*/  SYNCS.PHASECHK.TRANS64.TRYWAIT P0, [R6+URZ], R5 ;  /* 0x00000005060075a7 */ /* 0x000e62000800017f */
[----:B------:R-:W-:-:S05]  /*102a0*/  VIADD R0, R0, 0x1 ;  /* 0x0000000100007836 */ /* 0x000fca0000000000 */
[----:B------:R-:W-:-:S04]  /*102b0*/  ISETP.NE.AND P1, PT, R0, 0x5, PT ;  /* 0x000000050000780c */ /* 0x000fc80003f25270 */
[----:B------:R-:W-:Y:S02]  /*102c0*/  SEL R2, RZ, 0x1, P1 ;  /* 0x00000001ff027807 */ /* 0x000fe40000800000 */
[----:B------:R-:W-:Y:S02]  /*102d0*/  SEL R0, R0, RZ, P1 ;  /* 0x000000ff00007207 */ /* 0x000fe40000800000 */
[----:B------:R-:W-:-:S03]  /*102e0*/  LOP3.LUT R7, R7, R2, RZ, 0x3c, !PT ;  /* 0x0000000207077212 */ /* 0x000fc600078e3cff */
[----:B0-----:R-:W-:Y:S01]  /*102f0*/  IMAD R9, R0, 0x8, R3 ;  /* 0x0000000800097824 */ /* 0x001fe200078e0203 */
[----:B------:R-:W-:Y:S01]  /*10300*/  SHF.L.U32 R4, R7, 0x1f, RZ ;  /* 0x0000001f07047819 */ /* 0x000fe200000006ff */
[----:B-1----:R-:W-:Y:S06]  /*10310*/  @!P0 BRA `(.L_x_321) ;  /* 0x0000000400248947 */ /* 0x002fec0003800000 */
.L_x_335:
[----:B------:R-:W1:Y:S01]  /*10320*/  SYNCS.PHASECHK.TRANS64.TRYWAIT P0, [R9+URZ], R4 ;  /* 0x00000004090075a7 */ /* 0x000e62000800017f */
[----:B------:R-:W-:-:S05]  /*10330*/  VIADD R0, R0, 0x1 ;  /* 0x0000000100007836 */ /* 0x000fca0000000000 */
[----:B------:R-:W-:-:S04]  /*10340*/  ISETP.NE.AND P1, PT, R0, 0x5, PT ;  /* 0x000000050000780c */ /* 0x000fc80003f25270 */
[----:B------:R-:W-:Y:S02]  /*10350*/  SEL R2, RZ, 0x1, P1 ;  /* 0x00000001ff027807 */ /* 0x000fe40000800000 */
[----:B------:R-:W-:Y:S02]  /*10360*/  SEL R0, R0, RZ, P1 ;  /* 0x000000ff00007207 */ /* 0x000fe40000800000 */
[----:B------:R-:W-:Y:S01]  /*10370*/  LOP3.LUT R2, R7, R2, RZ, 0x3c, !PT ;  /* 0x0000000207027212 */ /* 0x000fe200078e3cff */
[----:B-1----:R-:W-:Y:S06]  /*10380*/  @!P0 BRA `(.L_x_322) ;  /* 0x00000004001c8947 */ /* 0x002fec0003800000 */
.L_x_336:
[----:B------:R-:W-:Y:S01]  /*10390*/  IMAD R3, R0, 0x8, R3 ;  /* 0x0000000800037824 */ /* 0x000fe200078e0203 */
[----:B------:R-:W-:-:S07]  /*103a0*/  SHF.L.U32 R0, R2, 0x1f, RZ ;  /* 0x0000001f02007819 */ /* 0x000fce00000006ff */
.L_x_323:
[----:B--2---:R2:W3:Y:S02]  /*103b0*/  SYNCS.PHASECHK.TRANS64.TRYWAIT P0, [R3+URZ], R0 ;  /* 0x00000000030075a7 */ /* 0x0044e4000800017f */
[----:B---3--:R-:W-:Y:S05]  /*103c0*/  @!P0 NANOSLEEP.SYNCS 0x989680 ;  /* 0x009896800000895d */ /* 0x008fea0003900000 */
[----:B------:R-:W3:Y:S02]  /*103d0*/  @!P0 SYNCS.PHASECHK.TRANS64 P0, [R3+URZ], R0 ;  /* 0x00000000030085a7 */ /* 0x000ee4000800007f */
[----:B---3--:R-:W-:Y:S05]  /*103e0*/  @!P0 BRA `(.L_x_323) ;  /* 0xfffffffc00f08947 */ /* 0x008fea000383ffff */
.L_x_317:
[----:B------:R-:W-:Y:S05]  /*103f0*/  BSYNC B0 ;  /* 0x0000000000007941 */ /* 0x000fea0003800000 */
.L_x_316:
[----:B------:R-:W-:Y:S05]  /*10400*/  EXIT ;  /* 0x000000000000794d */ /* 0x000fea0003800000 */
.L_x_19:
[----:B--2---:R-:W-:-:S04]  /*10410*/  IMAD.U32 R3, RZ, RZ, UR18 ;  /* 0x00000012ff037e24 */ /* 0x004fc8000f8e00ff */
[----:B------:R2:W3:Y:S03]  /*10420*/  SYNCS.PHASECHK.TRANS64.TRYWAIT P0, [R3+URZ+-0x8], R0 ;  /* 0xfffff800030075a7 */ /* 0x0004e6000800017f */
[----:B---3--:R-:W-:Y:S05]  /*10430*/  @!P0 NANOSLEEP.SYNCS 0x989680 ;  /* 0x009896800000895d */ /* 0x008fea0003900000 */
[----:B------:R-:W3:Y:S02]  /*10440*/  @!P0 SYNCS.PHASECHK.TRANS64 P0, [R3+URZ+-0x8], R0 ;  /* 0xfffff800030085a7 */ /* 0x000ee4000800007f */
[----:B---3--:R-:W-:Y:S05]  /*10450*/  @!P0 BRA `(.L_x_19) ;  /* 0xfffffffc00ec8947 */ /* 0x008fea000383ffff */
[----:B------:R-:W-:Y:S05]  /*10460*/  BRA `(.L_x_324) ;  /* 0xffffff1400007947 */ /* 0x000fea000383ffff */
.L_x_24:
[----:B-1----:R-:W-:-:S04]  /*10470*/  IMAD.U32 R3, RZ, RZ, UR6 ;  /* 0x00000006ff037e24 */ /* 0x002fc8000f8e00ff */
[----:B------:R1:W2:Y:S03]  /*10480*/  SYNCS.PHASECHK.TRANS64.TRYWAIT P0, [R3+URZ], R0 ;  /* 0x00000000030075a7 */ /* 0x0002a6000800017f */
[----:B--2---:R-:W-:Y:S05]  /*10490*/  @!P0 NANOSLEEP.SYNCS 0x989680 ;  /* 0x009896800000895d */ /* 0x004fea0003900000 */
[----:B------:R-:W2:Y:S02]  /*104a0*/  @!P0 SYNCS.PHASECHK.TRANS64 P0, [R3+URZ], R0 ;  /* 0x00000000030085a7 */ /* 0x000ea4000800007f */
[----:B--2---:R-:W-:Y:S05]  /*104b0*/  @!P0 BRA `(.L_x_24) ;  /* 0xfffffffc00ec8947 */ /* 0x004fea000383ffff */
[----:B------:R-:W-:Y:S05]  /*104c0*/  BRA `(.L_x_23) ;  /* 0xffffff1c00687947 */ /* 0x000fea000383ffff */
.L_x_30:
[----:B-----5:R2:W-:Y:S02]  /*104d0*/  STL [R1+0xa0], R0 ;  /* 0x0000a00001007387 */ /* 0x0205e40000100800 */
[----:B--2---:R-:W-:-:S04]  /*104e0*/  IMAD.U32 R0, RZ, RZ, UR9 ;  /* 0x00000009ff007e24 */ /* 0x004fc8000f8e00ff */
[----:B------:R2:W3:Y:S03]  /*104f0*/  SYNCS.PHASECHK.TRANS64.TRYWAIT P0, [R0+URZ], R229 ;  /* 0x000000e5000075a7 */ /* 0x0004e6000800017f */
[----:B---3--:R-:W-:Y:S05]  /*10500*/  @!P0 NANOSLEEP.SYNCS 0x989680 ;  /* 0x009896800000895d */ /* 0x008fea0003900000 */
[----:B------:R2:W3:Y:S02]  /*10510*/  @!P0 SYNCS.PHASECHK.TRANS64 P0, [R0+URZ], R229 ;  /* 0x000000e5000085a7 */ /* 0x0004e4000800007f */
[----:B--2---:R2:W5:Y:S02]  /*10520*/  LDL.LU R0, [R1+0xa0] ;  /* 0x0000a00001007983 */ /* 0x0045640000300800 */
[----:B--23--:R-:W-:Y:S05]  /*10530*/  @!P0 BRA `(.L_x_30) ;  /* 0xfffffffc00e48947 */ /* 0x00cfea000383ffff */
[----:B------:R-:W-:Y:S05]  /*10540*/  BRA `(.L_x_29) ;  /* 0xffffff3000007947 */ /* 0x000fea000383ffff */
.L_x_38:
[----:B---3--:R-:W-:-:S04]  /*10550*/  IMAD.U32 R25, RZ, RZ, UR18 ;  /* 0x00000012ff197e24 */ /* 0x008fc8000f8e00ff */
[----:B------:R3:W4:Y:S03]  /*10560*/  SYNCS.PHASECHK.TRANS64.TRYWAIT P0, [R25+URZ+0x8], R24 ;  /* 0x00000818190075a7 */ /* 0x000726000800017f */
[----:B----4-:R-:W-:Y:S05]  /*10570*/  @!P0 NANOSLEEP.SYNCS 0x989680 ;  /* 0x009896800000895d */ /* 0x010fea0003900000 */
[----:B------:R-:W4:Y:S02]  /*10580*/  @!P0 SYNCS.PHASECHK.TRANS64 P0, [R25+URZ+0x8], R24 ;  /* 0x00000818190085a7 */ /* 0x000f24000800007f */
[----:B----4-:R-:W-:Y:S05]  /*10590*/  @!P0 BRA `(.L_x_38) ;  /* 0xfffffffc00ec8947 */ /* 0x010fea000383ffff */
[----:B------:R-:W-:Y:S05]  /*105a0*/  BRA `(.L_x_325) ;  /* 0xffffff5400287947 */ /* 0x000fea000383ffff */
.L_x_303:
[----:B------:R-:W-:Y:S01]  /*105b0*/  BSSY B1, `(.L_x_326) ;  /* 0x0000006000017945 */ /* 0x000fe20003800000 */
[----:B------:R-:W-:-:S07]  /*105c0*/  IMAD.MOV.U32 R2, RZ, RZ, -0x1 ;  /* 0xffffffffff027424 */ /* 0x000fce00078e00ff */
[----:B------:R-:W-:Y:S05]  /*105d0*/  WARPSYNC.COLLECTIVE R2, `(.L_x_327) ;  /* 0x00000000020c7348 */ /* 0x000fea0003c00000 */
[----:B------:R-:W-:Y:S02]  /*105e0*/  ELECT P1, UR62, PT ;  /* 0x00000000003e782f */ /* 0x000fe40003820000 */
[----:B------:R-:W-:Y:S01]  /*105f0*/  MOV R2, UR62 ;  /* 0x0000003e00027c02 */ /* 0x000fe20008000f00 */
[----:B------:R-:W-:Y:S10]  /*10600*/  ENDCOLLECTIVE ;  /* 0x000000000000791b */ /* 0x000ff40003800000 */
.L_x_327:
[----:B------:R-:W-:Y:S05]  /*10610*/  BSYNC B1 ;  /* 0x0000000000017941 */ /* 0x000fea0003800000 */
.L_x_326:
[----:B------:R-:W-:Y:S05]  /*10620*/  BRA `(.L_x_328) ;  /* 0xffffffec00987947 */ /* 0x000fea000383ffff */
.L_x_306:
[----:B-1----:R1:W2:Y:S02]  /*10630*/  SYNCS.PHASECHK.TRANS64.TRYWAIT P1, [R13+URZ+0x28], R4 ;  /* 0x000028040d0075a7 */ /* 0x0022a4000802017f */
[----:B--2---:R-:W-:Y:S05]  /*10640*/  @!P1 NANOSLEEP.SYNCS 0x989680 ;  /* 0x009896800000995d */ /* 0x004fea0003900000 */
[----:B------:R-:W2:Y:S02]  /*10650*/  @!P1 SYNCS.PHASECHK.TRANS64 P1, [R13+URZ+0x28], R4 ;  /* 0x000028040d0095a7 */ /* 0x000ea4000802007f */
[----:B--2---:R-:W-:Y:S05]  /*10660*/  @!P1 BRA `(.L_x_306) ;  /* 0xfffffffc00f09947 */ /* 0x004fea000383ffff */
[----:B------:R-:W-:Y:S05]  /*10670*/  BRA `(.L_x_329) ;  /* 0xffffffec00d47947 */ /* 0x000fea000383ffff */
.L_x_315:
[----:B------:R-:W-:Y:S01]  /*10680*/  BSSY B0, `(.L_x_330) ;  /* 0x0000006000007945 */ /* 0x000fe20003800000 */
[----:B------:R-:W-:-:S07]  /*10690*/  IMAD.MOV.U32 R2, RZ, RZ, -0x1 ;  /* 0xffffffffff027424 */ /* 0x000fce00078e00ff */
[----:B01----:R-:W-:Y:S05]  /*106a0*/  WARPSYNC.COLLECTIVE R2, `(.L_x_331) ;  /* 0x00000000020c7348 */ /* 0x003fea0003c00000 */
[----:B------:R-:W-:Y:S02]  /*106b0*/  ELECT P1, UR62, PT ;  /* 0x00000000003e782f */ /* 0x000fe40003820000 */
[----:B------:R-:W-:Y:S01]  /*106c0*/  MOV R2, UR62 ;  /* 0x0000003e00027c02 */ /* 0x000fe20008000f00 */
[----:B01----:R-:W-:Y:S10]  /*106d0*/  ENDCOLLECTIVE ;  /* 0x000000000000791b */ /* 0x003ff40003800000 */
.L_x_331:
[----:B------:R-:W-:Y:S05]  /*106e0*/  BSYNC B0 ;  /* 0x0000000000007941 */ /* 0x000fea0003800000 */
.L_x_330:
[----:B------:R-:W-:Y:S01]  /*106f0*/  PLOP3.LUT P0, PT, P1, PT, PT, 0x80, 0x0 ;  /* 0x000000000000781c */ /* 0x000fe20000f0f070 */
[----:B------:R-:W-:-:S12]  /*10700*/  BRA `(.L_x_332) ;  /* 0xfffffff800647947 */ /* 0x000fd8000383ffff */
.L_x_319:
[----:B0-----:R0:W1:Y:S02]  /*10710*/  SYNCS.PHASECHK.TRANS64.TRYWAIT P0, [R7+URZ], R2 ;  /* 0x00000002070075a7 */ /* 0x001064000800017f */
[----:B-1----:R-:W-:Y:S05]  /*10720*/  @!P0 NANOSLEEP.SYNCS 0x989680 ;  /* 0x009896800000895d */ /* 0x002fea0003900000 */
[----:B------:R-:W1:Y:S02]  /*10730*/  @!P0 SYNCS.PHASECHK.TRANS64 P0, [R7+URZ], R2 ;  /* 0x00000002070085a7 */ /* 0x000e64000800007f */
[----:B-1----:R-:W-:Y:S05]  /*10740*/  @!P0 BRA `(.L_x_319) ;  /* 0xfffffffc00f08947 */ /* 0x002fea000383ffff */
[----:B------:R-:W-:Y:S05]  /*10750*/  BRA `(.L_x_333) ;  /* 0xfffffff800a87947 */ /* 0x000fea000383ffff */
.L_x_320:
[----:B0-----:R0:W1:Y:S02]  /*10760*/  SYNCS.PHASECHK.TRANS64.TRYWAIT P0, [R9+URZ], R4 ;  /* 0x00000004090075a7 */ /* 0x001064000800017f */
[----:B-1----:R-:W-:Y:S05]  /*10770*/  @!P0 NANOSLEEP.SYNCS 0x989680 ;  /* 0x009896800000895d */ /* 0x002fea0003900000 */
[----:B------:R-:W1:Y:S02]  /*10780*/  @!P0 SYNCS.PHASECHK.TRANS64 P0, [R9+URZ], R4 ;  /* 0x00000004090085a7 */ /* 0x000e64000800007f */
[----:B-1----:R-:W-:Y:S05]  /*10790*/  @!P0 BRA `(.L_x_320) ;  /* 0xfffffffc00f08947 */ /* 0x002fea000383ffff */
[----:B------:R-:W-:Y:S05]  /*107a0*/  BRA `(.L_x_334) ;  /* 0xfffffff800b87947 */ /* 0x000fea000383ffff */
.L_x_321:
[----:B0-----:R0:W1:Y:S02]  /*107b0*/  SYNCS.PHASECHK.TRANS64.TRYWAIT P0, [R6+URZ], R5 ;  /* 0x00000005060075a7 */ /* 0x001064000800017f */
[----:B-1----:R-:W-:Y:S05]  /*107c0*/  @!P0 NANOSLEEP.SYNCS 0x989680 ;  /* 0x009896800000895d */ /* 0x002fea0003900000 */
[----:B------:R-:W1:Y:S02]  /*107d0*/  @!P0 SYNCS.PHASECHK.TRANS64 P0, [R6+URZ], R5 ;  /* 0x00000005060085a7 */ /* 0x000e64000800007f */
[----:B-1----:R-:W-:Y:S05]  /*107e0*/  @!P0 BRA `(.L_x_321) ;  /* 0xfffffffc00f08947 */ /* 0x002fea000383ffff */
[----:B------:R-:W-:Y:S05]  /*107f0*/  BRA `(.L_x_335) ;  /* 0xfffffff800c87947 */ /* 0x000fea000383ffff */
.L_x_322:
[----:B-1----:R1:W2:Y:S02]  /*10800*/  SYNCS.PHASECHK.TRANS64.TRYWAIT P0, [R9+URZ], R4 ;  /* 0x00000004090075a7 */ /* 0x0022a4000800017f */
[----:B--2---:R-:W-:Y:S05]  /*10810*/  @!P0 NANOSLEEP.SYNCS 0x989680 ;  /* 0x009896800000895d */ /* 0x004fea0003900000 */
[----:B------:R-:W2:Y:S02]  /*10820*/  @!P0 SYNCS.PHASECHK.TRANS64 P0, [R9+URZ], R4 ;  /* 0x00000004090085a7 */ /* 0x000ea4000800007f */
[----:B--2---:R-:W-:Y:S05]  /*10830*/  @!P0 BRA `(.L_x_322) ;  /* 0xfffffffc00f08947 */ /* 0x004fea000383ffff */
[----:B------:R-:W-:Y:S05]  /*10840*/  BRA `(.L_x_336) ;  /* 0xfffffff800d07947 */ /* 0x000fea000383ffff */
.L_x_337:
[----:B------:R-:W-:-:S00]  /*10850*/  BRA `(.L_x_337) ;  /* 0xfffffffc00fc7947 */ /* 0x000fc0000383ffff */
[----:B------:R-:W-:-:S00]  /*10860*/  NOP ;  /* 0x0000000000007918 */ /* 0x000fc00000000000 */
        /* <DEDUP_REMOVED lines=9> */
.L_x_338:


//--------------------- .nv.shared._ZN7cutlass13device_kernelINS_4gemm6kernel13GemmUniversalIN4cute5tupleIJiiiiEEENS1_10collective13CollectiveMmaINS1_37MainloopSm90TmaGmmaWarpSpecializedFP8ILi5ENS5_IJNS4_1CILi8EEENSA_ILi1EEESC_EEENS1_32KernelTmaWarpSpecializedPingpongEEENS5_IJNSA_ILi64EEENSA_ILi256EEENSA_ILi128EEEEEENS_12float_e5m2_tENS5_IJlSC_lEEESK_SL_NS4_8TiledMMAINS4_8MMA_AtomIJNS4_4SM904GMMA31MMA_64x256x32_F32E5M2E5M2_SS_TNILNSP_7ScaleInE1ELSR_1EEEEEENS4_6LayoutINS5_IJSC_SC_SC_EEENS5_IJNSA_ILi0EEESW_SW_EEEEENS5_IJNS4_10UnderscoreESZ_SZ_EEEEENS4_13SM90_TMA_LOADENS4_14ComposedLayoutINS4_7SwizzleILi3ELi4ELi3EEENS4_18smem_ptr_flag_bitsILi8EEENSU_INS5_IJSB_SI_EEENS5_IJSI_SC_EEEEEEEvNS4_8identityENS4_23SM90_TMA_LOAD_MULTICASTES1B_vS1C_EENS_8epilogue10collective6detail29Sm90TmaWarpSpecializedAdapterINS1G_15DefaultEpilogueISK_SL_SL_NS1F_6thread17LinearCombinationISK_Li1EffLNS1K_9ScaleType4KindE0ELNS_15FloatRoundStyleE2ESK_EENS1_15EpilogueDefaultEEEEEvvEEEEvNT_6ParamsE --------------------------
	.section	.nv.shared._ZN7cutlass13device_kernelINS_4gemm6kernel13GemmUniversalIN4cute5tupleIJiiiiEEENS1_10collective13CollectiveMmaINS1_37MainloopSm90TmaGmmaWarpSpecializedFP8ILi5ENS5_IJNS4_1CILi8EEENSA_ILi1EEESC_EEENS1_32KernelTmaWarpSpecializedPingpongEEENS5_IJNSA_ILi64EEENSA_ILi256EEENSA_ILi128EEEEEENS_12float_e5m2_tENS5_IJlSC_lEEESK_SL_NS4_8TiledMMAINS4_8MMA_AtomIJNS4_4SM904GMMA31MMA_64x256x32_F32E5M2E5M2_SS_TNILNSP_7ScaleInE1ELSR_1EEEEEENS4_6LayoutINS5_IJSC_SC_SC_EEENS5_IJNSA_ILi0EEESW_SW_EEEEENS5_IJNS4_10UnderscoreESZ_SZ_EEEEENS4_13SM90_TMA_LOADENS4_14ComposedLayoutINS4_7SwizzleILi3ELi4ELi3EEENS4_18smem_ptr_flag_bitsILi8EEENSU_INS5_IJSB_SI_EEENS5_IJSI_SC_EEEEEEEvNS4_8identityENS4_23SM90_TMA_LOAD_MULTICASTES1B_vS1C_EENS_8epilogue10collective6detail29Sm90TmaWarpSpecializedAdapterINS1G_15DefaultEpilogueISK_SL_SL_NS1F_6thread17LinearCombinationISK_Li1EffLNS1K_9ScaleType4KindE0ELNS_15FloatRoundStyleE2ESK_EENS1_15EpilogueDefaultEEEEEvvEEEEvNT_6ParamsE,"aw",@nobits
	.sectionflags	@""
	.align	16
	.zero		1024


//--------------------- .nv.shared.reserved.0     --------------------------
	.section	.nv.shared.reserved.0,"aw",@nobits
	.weak		__nv_reservedSMEM_offset_0_alias
	.size		__nv_reservedSMEM_offset_0_alias, 0, 0
	.other		__nv_reservedSMEM_offset_0_alias,@"STO_CUDA_RESERVED_SHARED STV_DEFAULT"
__nv_reservedSMEM_offset_0_alias:
	.zero		0


//--------------------- .nv.global                --------------------------
	.section	.nv.global,"aw",@nobits
.nv.global:
	.type		_ZN40_INTERNAL_142acc62_4_k_cu_8157310d_264914cute1_E,@object
	.size		_ZN40_INTERNAL_142acc62_4_k_cu_8157310d_264914cute1_E,(_ZN40_INTERNAL_142acc62_4_k_cu_8157310d_264914cuda3std3__45__cpo6cbeginE - _ZN40_INTERNAL_142acc62_4_k_cu_8157310d_264914cute1_E)
_ZN40_INTERNAL_142acc62_4_k_cu_8157310d_264914cute1_E:
	.zero		1
	.type		_ZN40_INTERNAL_142acc62_4_k_cu_8157310d_264914cuda3std3__45__cpo6cbeginE,@object
	.size		_ZN40_INTERNAL_142acc62_4_k_cu_8157310d_264914cuda3std3__45__cpo6cbeginE,(_ZN40_INTERNAL_142acc62_4_k_cu_8157310d_264914cuda3std3__48in_placeE - _ZN40_INTERNAL_142acc62_4_k_cu_8157310d_264914cuda3std3__45__cpo6cbeginE)
_ZN40_INTERNAL_142acc62_4_k_cu_8157310d_264914cuda3std3__45__cpo6cbeginE:
	.zero		1
	.type		_ZN40_INTERNAL_142acc62_4_k_cu_8157310d_264914cuda3std3__48in_placeE,@object
	.size		_ZN40_INTERNAL_142acc62_4_k_cu_8157310d_264914cuda3std3__48in_placeE,(_ZN40_INTERNAL_142acc62_4_k_cu_8157310d_264914cuda3std6ranges3__45__cpo9iter_moveE - _ZN40_INTERNAL_142acc62_4_k_cu_8157310d_264914cuda3std3__48in_placeE)
_ZN40_INTERNAL_142acc62_4_k_cu_8157310d_264914cuda3std3__48in_placeE:
	.zero		1
	.type		_ZN40_INTERNAL_142acc62_4_k_cu_8157310d_264914cuda3std6ranges3__45__cpo9iter_moveE,@object
	.size		_ZN40_INTERNAL_142acc62_4_k_cu_8157310d_264914cuda3std6ranges3__45__cpo9iter_moveE,(_ZN40_INTERNAL_142acc62_4_k_cu_8157310d_264914cuda3std3__45__cpo5beginE - _ZN40_INTERNAL_142acc62_4_k_cu_8157310d_264914cuda3std6ranges3__45__cpo9iter_moveE)
_ZN40_INTERNAL_142acc62_4_k_cu_8157310d_264914cuda3std6ranges3__45__cpo9iter_moveE:
	.zero		1
	.type		_ZN40_INTERNAL_142acc62_4_k_cu_8157310d_264914cuda3std3__45__cpo5beginE,@object
	.size		_ZN40_INTERNAL_142acc62_4_k_cu_8157310d_264914cuda3std3__45__cpo5beginE,(_ZN40_INTERNAL_142acc62_4_k_cu_8157310d_264914cuda3std3__442_GLOBAL__N__142acc62_4_k_cu_8157310d_264916ignoreE - _ZN40_INTERNAL_142acc62_4_k_cu_8157310d_264914cuda3std3__45__cpo5beginE)
_ZN40_INTERNAL_142acc62_4_k_cu_8157310d_264914cuda3std3__45__cpo5beginE:
	.zero		1
	.type		_ZN40_INTERNAL_142acc62_4_k_cu_8157310d_264914cuda3std3__442_GLOBAL__N__142acc62_4_k_cu_8157310d_264916ignoreE,@object
	.size		_ZN40_INTERNAL_142acc62_4_k_cu_8157310d_264914cuda3std3__442_GLOBAL__N__142acc62_4_k_cu_8157310d_264916ignoreE,(_ZN40_INTERNAL_142acc62_4_k_cu_8157310d_264914cute7productE - _ZN40_INTERNAL_142acc62_4_k_cu_8157310d_264914cuda3std3__442_GLOBAL__N__142acc62_4_k_cu_8157310d_264916ignoreE)
_ZN40_INTERNAL_142acc62_4_k_cu_8157310d_264914cuda3std3__442_GLOBAL__N__142acc62_4_k_cu_8157310d_264916ignoreE:
	.zero		1
	.type		_ZN40_INTERNAL_142acc62_4_k_cu_8157310d_264914cute7productE,@object
	.size		_ZN40_INTERNAL_142acc62_4_k_cu_8157310d_264914cute7productE,(_ZN40_INTERNAL_142acc62_4_k_cu_8157310d_264914cuda3std3__45__cpo3endE - _ZN40_INTERNAL_142acc62_4_k_cu_8157310d_264914cute7productE)
_ZN40_INTERNAL_142acc62_4_k_cu_8157310d_264914cute7productE:
	.zero		1
	.type		_ZN40_INTERNAL_142acc62_4_k_cu_8157310d_264914cuda3std3__45__cpo3endE,@object
	.size		_ZN40_INTERNAL_142acc62_4_k_cu_8157310d_264914cuda3std3__45__cpo3endE,(_ZN40_INTERNAL_142acc62_4_k_cu_8157310d_264914cuda3std3__419piecewise_constructE - _ZN40_INTERNAL_142acc62_4_k_cu_8157310d_264914cuda3std3__45__cpo3endE)
_ZN40_INTERNAL_142acc62_4_k_cu_8157310d_264914cuda3std3__45__cpo3endE:
	.zero		1
	.type		_ZN40_INTERNAL_142acc62_4_k_cu_8157310d_264914cuda3std3__419piecewise_constructE,@object
	.size		_ZN40_INTERNAL_142acc62_4_k_cu_8157310d_264914cuda3std3__419piecewise_constructE,(_ZN40_INTERNAL_142acc62_4_k_cu_8157310d_264914cuda3std3__45__cpo4cendE - _ZN40_INTERNAL_142acc62_4_k_cu_8157310d_264914cuda3std3__419piecewise_constructE)
_ZN40_INTERNAL_142acc62_4_k_cu_8157310d_264914cuda3std3__419piecewise_constructE:
	.zero		1
	.type		_ZN40_INTERNAL_142acc62_4_k_cu_8157310d_264914cuda3std3__45__cpo4cendE,@object
	.size		_ZN40_INTERNAL_142acc62_4_k_cu_8157310d_264914cuda3std3__45__cpo4cendE,(_ZN40_INTERNAL_142acc62_4_k_cu_8157310d_264914cuda3std6ranges3__45__cpo4swapE - _ZN40_INTERNAL_142acc62_4_k_cu_8157310d_264914cuda3std3__45__cpo4cendE)
_ZN40_INTERNAL_142acc62_4_k_cu_8157310d_264914cuda3std3__45__cpo4cendE:
	.zero		1
	.type		_ZN40_INTERNAL_142acc62_4_k_cu_8157310d_264914cuda3std6ranges3__45__cpo4swapE,@object
	.size		_ZN40_INTERNAL_142acc62_4_k_cu_8157310d_264914cuda3std6ranges3__45__cpo4swapE,(.L_7 - _ZN40_INTERNAL_142acc62_4_k_cu_8157310d_264914cuda3std6ranges3__45__cpo4swapE)
_ZN40_INTERNAL_142acc62_4_k_cu_8157310d_264914cuda3std6ranges3__45__cpo4swapE:
	.zero		1
.L_7:


//--------------------- .nv.constant0._ZN7cutlass13device_kernelINS_4gemm6kernel13GemmUniversalIN4cute5tupleIJiiiiEEENS1_10collective13CollectiveMmaINS1_37MainloopSm90TmaGmmaWarpSpecializedFP8ILi5ENS5_IJNS4_1CILi8EEENSA_ILi1EEESC_EEENS1_32KernelTmaWarpSpecializedPingpongEEENS5_IJNSA_ILi64EEENSA_ILi256EEENSA_ILi128EEEEEENS_12float_e5m2_tENS5_IJlSC_lEEESK_SL_NS4_8TiledMMAINS4_8MMA_AtomIJNS4_4SM904GMMA31MMA_64x256x32_F32E5M2E5M2_SS_TNILNSP_7ScaleInE1ELSR_1EEEEEENS4_6LayoutINS5_IJSC_SC_SC_EEENS5_IJNSA_ILi0EEESW_SW_EEEEENS5_IJNS4_10UnderscoreESZ_SZ_EEEEENS4_13SM90_TMA_LOADENS4_14ComposedLayoutINS4_7SwizzleILi3ELi4ELi3EEENS4_18smem_ptr_flag_bitsILi8EEENSU_INS5_IJSB_SI_EEENS5_IJSI_SC_EEEEEEEvNS4_8identityENS4_23SM90_TMA_LOAD_MULTICASTES1B_vS1C_EENS_8epilogue10collective6detail29Sm90TmaWarpSpecializedAdapterINS1G_15DefaultEpilogueISK_SL_SL_NS1F_6thread17LinearCombinationISK_Li1EffLNS1K_9ScaleType4KindE0ELNS_15FloatRoundStyleE2ESK_EENS1_15EpilogueDefaultEEEEEvvEEEEvNT_6ParamsE --------------------------
	.section	.nv.constant0._ZN7cutlass13device_kernelINS_4gemm6kernel13GemmUniversalIN4cute5tupleIJiiiiEEENS1_10collective13CollectiveMmaINS1_37MainloopSm90TmaGmmaWarpSpecializedFP8ILi5ENS5_IJNS4_1CILi8EEENSA_ILi1EEESC_EEENS1_32KernelTmaWarpSpecializedPingpongEEENS5_IJNSA_ILi64EEENSA_ILi256EEENSA_ILi128EEEEEENS_12float_e5m2_tENS5_IJlSC_lEEESK_SL_NS4_8TiledMMAINS4_8MMA_AtomIJNS4_4SM904GMMA31MMA_64x256x32_F32E5M2E5M2_SS_TNILNSP_7ScaleInE1ELSR_1EEEEEENS4_6LayoutINS5_IJSC_SC_SC_EEENS5_IJNSA_ILi0EEESW_SW_EEEEENS5_IJNS4_10UnderscoreESZ_SZ_EEEEENS4_13SM90_TMA_LOADENS4_14ComposedLayoutINS4_7SwizzleILi3ELi4ELi3EEENS4_18smem_ptr_flag_bitsILi8EEENSU_INS5_IJSB_SI_EEENS5_IJSI_SC_EEEEEEEvNS4_8identityENS4_23SM90_TMA_LOAD_MULTICASTES1B_vS1C_EENS_8epilogue10collective6detail29Sm90TmaWarpSpecializedAdapterINS1G_15DefaultEpilogueISK_SL_SL_NS1F_6thread17LinearCombinationISK_Li1EffLNS1K_9ScaleType4KindE0ELNS_15FloatRoundStyleE2ESK_EENS1_15EpilogueDefaultEEEEEvvEEEEvNT_6ParamsE,"a",@progbits
	.sectionflags	@""
	.align	4
.nv.constant0._ZN7cutlass13device_kernelINS_4gemm6kernel13GemmUniversalIN4cute5tupleIJiiiiEEENS1_10collective13CollectiveMmaINS1_37MainloopSm90TmaGmmaWarpSpecializedFP8ILi5ENS5_IJNS4_1CILi8EEENSA_ILi1EEESC_EEENS1_32KernelTmaWarpSpecializedPingpongEEENS5_IJNSA_ILi64EEENSA_ILi256EEENSA_ILi128EEEEEENS_12float_e5m2_tENS5_IJlSC_lEEESK_SL_NS4_8TiledMMAINS4_8MMA_AtomIJNS4_4SM904GMMA31MMA_64x256x32_F32E5M2E5M2_SS_TNILNSP_7ScaleInE1ELSR_1EEEEEENS4_6LayoutINS5_IJSC_SC_SC_EEENS5_IJNSA_ILi0EEESW_SW_EEEEENS5_IJNS4_10UnderscoreESZ_SZ_EEEEENS4_13SM90_TMA_LOADENS4_14ComposedLayoutINS4_7SwizzleILi3ELi4ELi3EEENS4_18smem_ptr_flag_bitsILi8EEENSU_INS5_IJSB_SI_EEENS5_IJSI_SC_EEEEEEEvNS4_8identityENS4_23SM90_TMA_LOAD_MULTICASTES1B_vS1C_EENS_8epilogue10collective6detail29Sm90TmaWarpSpecializedAdapterINS1G_15DefaultEpilogueISK_SL_SL_NS1F_6thread17LinearCombinationISK_Li1EffLNS1K_9ScaleType4KindE0ELNS_15FloatRoundStyleE2ESK_EENS1_15EpilogueDefaultEEEEEvvEEEEvNT_6ParamsE:
	.zero		1664


//--------------------- SYMBOLS --------------------------

	.type		.nv.reservedSmem.offset0,@object
	.size		.nv.reservedSmem.offset0,0x4
